	.target	sm_90a

	.elftype	@"ET_EXEC"


//--------------------- .note.nv.tkinfo           --------------------------
	.section	.note.nv.tkinfo,"",@"SHT_NOTE"
	.sectionflags	@"SHF_NOTE_NV_TKINFO"
	.tkinfo
        /*0018*/ 	.word	0x00000002
        /*0030*/ 	.string	""
        /*0030*/ 	.string	"ptxas"
        /*0030*/ 	.string	"Cuda compilation tools, release 13.0, V13.0.88"
        /*0030*/ 	.string	"Build cuda_13.0.r13.0/compiler.36424714_0"
        /*0030*/ 	.string	"-v  -suppress-debug-info  -lineinfo  -arch sm_90a "



//--------------------- .note.nv.cuinfo           --------------------------
	.section	.note.nv.cuinfo,"",@"SHT_NOTE"
	.sectionflags	@"SHF_NOTE_NV_CUINFO"
        /*0018*/ 	.short	0x0002
        /*001a*/ 	.short	0x005a
        /*001c*/ 	.short	0x0082
	.zero		2


//--------------------- .nv.info                  --------------------------
	.section	.nv.info,"",@"SHT_CUDA_INFO"
	.align	4


	//----- nvinfo : EIATTR_REGCOUNT
	.align		4
        /*0000*/ 	.byte	0x04, 0x2f
        /*0002*/ 	.short	(.L_1 - .L_0)
	.align		4
.L_0:
        /*0004*/ 	.word	index@(gluon_wgmma)
        /*0008*/ 	.word	0x0000009a


	//----- nvinfo : EIATTR_FRAME_SIZE
	.align		4
.L_1:
        /*000c*/ 	.byte	0x04, 0x11
        /*000e*/ 	.short	(.L_3 - .L_2)
	.align		4
.L_2:
        /*0010*/ 	.word	index@(gluon_wgmma)
        /*0014*/ 	.word	0x00000000


	//----- nvinfo : EIATTR_MIN_STACK_SIZE
	.align		4
.L_3:
        /*0018*/ 	.byte	0x04, 0x12
        /*001a*/ 	.short	(.L_5 - .L_4)
	.align		4
.L_4:
        /*001c*/ 	.word	index@(gluon_wgmma)
        /*0020*/ 	.word	0x00000000
.L_5:


//--------------------- .nv.compat                --------------------------
	.section	.nv.compat,"",@"SHT_CUDA_COMPAT_INFO"
	.align	4
        /*0000*/ 	.byte	0x02, 0x09, 0x01, 0x00, 0x02, 0x02, 0x04, 0x00, 0x02, 0x05, 0x05, 0x00, 0x03, 0x07, 0x01, 0x01
        /*0010*/ 	.byte	0x02, 0x03, 0x03, 0x00, 0x02, 0x06, 0x01, 0x00, 0x04, 0x0b, 0x08, 0x00, 0x00, 0x00, 0x00, 0x00
        /*0020*/ 	.byte	0x00, 0x00, 0x00, 0x00


//--------------------- .nv.info.gluon_wgmma      --------------------------
	.section	.nv.info.gluon_wgmma,"",@"SHT_CUDA_INFO"
	.sectionflags	@""
	.align	4


	//----- nvinfo : EIATTR_CUDA_API_VERSION
	.align		4
        /*0000*/ 	.byte	0x04, 0x37
        /*0002*/ 	.short	(.L_7 - .L_6)
.L_6:
        /*0004*/ 	.word	0x00000082


	//----- nvinfo : EIATTR_KPARAM_INFO
	.align		4
.L_7:
        /*0008*/ 	.byte	0x04, 0x17
        /*000a*/ 	.short	(.L_9 - .L_8)
.L_8:
        /*000c*/ 	.word	0x00000000
        /*0010*/ 	.short	0x000a
        /*0012*/ 	.short	0x0048
        /*0014*/ 	.byte	0x00, 0xf4, 0x21, 0x00


	//----- nvinfo : EIATTR_KPARAM_INFO
	.align		4
.L_9:
        /*0018*/ 	.byte	0x04, 0x17
        /*001a*/ 	.short	(.L_11 - .L_10)
.L_10:
        /*001c*/ 	.word	0x00000000
        /*0020*/ 	.short	0x0009
        /*0022*/ 	.short	0x0040
        /*0024*/ 	.byte	0x00, 0xf4, 0x21, 0x00


	//----- nvinfo : EIATTR_KPARAM_INFO
	.align		4
.L_11:
        /*0028*/ 	.byte	0x04, 0x17
        /*002a*/ 	.short	(.L_13 - .L_12)
.L_12:
        /*002c*/ 	.word	0x00000000
        /*0030*/ 	.short	0x0008
        /*0032*/ 	.short	0x0038
        /*0034*/ 	.byte	0x00, 0xf0, 0x21, 0x00


	//----- nvinfo : EIATTR_KPARAM_INFO
	.align		4
.L_13:
        /*0038*/ 	.byte	0x04, 0x17
        /*003a*/ 	.short	(.L_15 - .L_14)
.L_14:
        /*003c*/ 	.word	0x00000000
        /*0040*/ 	.short	0x0007
        /*0042*/ 	.short	0x0030
        /*0044*/ 	.byte	0x00, 0xf0, 0x21, 0x00


	//----- nvinfo : EIATTR_KPARAM_INFO
	.align		4
.L_15:
        /*0048*/ 	.byte	0x04, 0x17
        /*004a*/ 	.short	(.L_17 - .L_16)
.L_16:
        /*004c*/ 	.word	0x00000000
        /*0050*/ 	.short	0x0006
        /*0052*/ 	.short	0x0028
        /*0054*/ 	.byte	0x00, 0xf0, 0x21, 0x00


	//----- nvinfo : EIATTR_KPARAM_INFO
	.align		4
.L_17:
        /*0058*/ 	.byte	0x04, 0x17
        /*005a*/ 	.short	(.L_19 - .L_18)
.L_18:
        /*005c*/ 	.word	0x00000000
        /*0060*/ 	.short	0x0005
        /*0062*/ 	.short	0x0020
        /*0064*/ 	.byte	0x00, 0xf0, 0x11, 0x00


	//----- nvinfo : EIATTR_KPARAM_INFO
	.align		4
.L_19:
        /*0068*/ 	.byte	0x04, 0x17
        /*006a*/ 	.short	(.L_21 - .L_20)
.L_20:
        /*006c*/ 	.word	0x00000000
        /*0070*/ 	.short	0x0004
        /*0072*/ 	.short	0x001c
        /*0074*/ 	.byte	0x00, 0xf0, 0x11, 0x00


	//----- nvinfo : EIATTR_KPARAM_INFO
	.align		4
.L_21:
        /*0078*/ 	.byte	0x04, 0x17
        /*007a*/ 	.short	(.L_23 - .L_22)
.L_22:
        /*007c*/ 	.word	0x00000000
        /*0080*/ 	.short	0x0003
        /*0082*/ 	.short	0x0018
        /*0084*/ 	.byte	0x00, 0xf0, 0x11, 0x00


	//----- nvinfo : EIATTR_KPARAM_INFO
	.align		4
.L_23:
        /*0088*/ 	.byte	0x04, 0x17
        /*008a*/ 	.short	(.L_25 - .L_24)
.L_24:
        /*008c*/ 	.word	0x00000000
        /*0090*/ 	.short	0x0002
        /*0092*/ 	.short	0x0010
        /*0094*/ 	.byte	0x00, 0xf4, 0x21, 0x00


	//----- nvinfo : EIATTR_KPARAM_INFO
	.align		4
.L_25:
        /*0098*/ 	.byte	0x04, 0x17
        /*009a*/ 	.short	(.L_27 - .L_26)
.L_26:
        /*009c*/ 	.word	0x00000000
        /*00a0*/ 	.short	0x0001
        /*00a2*/ 	.short	0x0008
        /*00a4*/ 	.byte	0x00, 0xf4, 0x21, 0x00


	//----- nvinfo : EIATTR_KPARAM_INFO
	.align		4
.L_27:
        /*00a8*/ 	.byte	0x04, 0x17
        /*00aa*/ 	.short	(.L_29 - .L_28)
.L_28:
        /*00ac*/ 	.word	0x00000000
        /*00b0*/ 	.short	0x0000
        /*00b2*/ 	.short	0x0000
        /*00b4*/ 	.byte	0x00, 0xf4, 0x21, 0x00


	//----- nvinfo : EIATTR_SPARSE_MMA_MASK
	.align		4
.L_29:
        /*00b8*/ 	.byte	0x03, 0x50
        /*00ba*/ 	.short	0x0000


	//----- nvinfo : EIATTR_MAXREG_COUNT
	.align		4
        /*00bc*/ 	.byte	0x03, 0x1b
        /*00be*/ 	.short	0x00ff


	//----- nvinfo : EIATTR_NUM_BARRIERS
	.align		4
        /*00c0*/ 	.byte	0x02, 0x4c
        /*00c2*/ 	.byte	0x01
	.zero		1


	//----- nvinfo : EIATTR_MERCURY_ISA_VERSION
	.align		4
        /*00c4*/ 	.byte	0x03, 0x5f
        /*00c6*/ 	.short	0x0101


	//----- nvinfo : EIATTR_INT_WARP_WIDE_INSTR_OFFSETS
	.align		4
        /*00c8*/ 	.byte	0x04, 0x31
        /*00ca*/ 	.short	(.L_31 - .L_30)


	//   ....[0]....
.L_30:
        /*00cc*/ 	.word	0x00001620


	//   ....[1]....
        /*00d0*/ 	.word	0x00001640


	//   ....[2]....
        /*00d4*/ 	.word	0x000016f0


	//   ....[3]....
        /*00d8*/ 	.word	0x00001cc0


	//   ....[4]....
        /*00dc*/ 	.word	0x00001cd0


	//   ....[5]....
        /*00e0*/ 	.word	0x00001d50


	//   ....[6]....
        /*00e4*/ 	.word	0x00001d60


	//   ....[7]....
        /*00e8*/ 	.word	0x00002230


	//   ....[8]....
        /*00ec*/ 	.word	0x00002250


	//----- nvinfo : EIATTR_COOP_GROUP_MASK_REGIDS
	.align		4
.L_31:
        /*00f0*/ 	.byte	0x04, 0x29
        /*00f2*/ 	.short	(.L_33 - .L_32)


	//   ....[0]....
.L_32:
        /*00f4*/ 	.word	0xffffffff


	//   ....[1]....
        /*00f8*/ 	.word	0xffffffff


	//   ....[2]....
        /*00fc*/ 	.word	0xffffffff


	//----- nvinfo : EIATTR_COOP_GROUP_INSTR_OFFSETS
	.align		4
.L_33:
        /*0100*/ 	.byte	0x04, 0x28
        /*0102*/ 	.short	(.L_35 - .L_34)


	//   ....[0]....
.L_34:
        /*0104*/ 	.word	0x00000150


	//   ....[1]....
        /*0108*/ 	.word	0x00000720


	//   ....[2]....
        /*010c*/ 	.word	0x00000cd0


	//----- nvinfo : EIATTR_MBARRIER_INSTR_OFFSETS
	.align		4
.L_35:
        /*0110*/ 	.byte	0x04, 0x39
        /*0112*/ 	.short	(.L_37 - .L_36)


	//   ....[0]....
.L_36:
        /*0114*/ 	.word	0x00001770
        /*0118*/ 	.word	0x000000ff
        /*011c*/ 	.word	0x0000a000
        /*0120*/ 	.short	0x0100
        /*0122*/ 	.byte	0x14
	.zero		1


	//   ....[1]....
        /*0124*/ 	.word	0x00001790
        /*0128*/ 	.word	0x000000ff
        /*012c*/ 	.word	0x0000a008
        /*0130*/ 	.short	0x0100
        /*0132*/ 	.byte	0x14
	.zero		1


	//   ....[2]....
        /*0134*/ 	.word	0x00001e20
        /*0138*/ 	.word	0x000000ff
        /*013c*/ 	.word	0x0000a000
        /*0140*/ 	.short	0x010a
        /*0142*/ 	.byte	0x15
	.zero		1


	//   ....[3]....
        /*0144*/ 	.word	0x000021b0
        /*0148*/ 	.word	0x000000ff
        /*014c*/ 	.word	0x0000a000
        /*0150*/ 	.short	0x0108
        /*0152*/ 	.byte	0x14
	.zero		1


	//   ....[4]....
        /*0154*/ 	.word	0x000022f0
        /*0158*/ 	.word	0x000000ff
        /*015c*/ 	.word	0x0000a008
        /*0160*/ 	.short	0x0108
        /*0162*/ 	.byte	0x14
	.zero		1


	//   ....[5]....
        /*0164*/ 	.word	0x000027c0
        /*0168*/ 	.word	0x000000ff
        /*016c*/ 	.word	0x0000a000
        /*0170*/ 	.short	0x010a
        /*0172*/ 	.byte	0x15
	.zero		1


	//----- nvinfo : EIATTR_NUM_MBARRIERS
	.align		4
.L_37:
        /*0174*/ 	.byte	0x03, 0x38
        /*0176*/ 	.short	0x0002


	//----- nvinfo : EIATTR_EXIT_INSTR_OFFSETS
	.align		4
        /*0178*/ 	.byte	0x04, 0x1c
        /*017a*/ 	.short	(.L_39 - .L_38)


	//   ....[0]....
.L_38:
        /*017c*/ 	.word	0x000027b0


	//----- nvinfo : EIATTR_REQNTID
	.align		4
.L_39:
        /*0180*/ 	.byte	0x04, 0x10
        /*0182*/ 	.short	(.L_41 - .L_40)
.L_40:
        /*0184*/ 	.word	0x00000080
        /*0188*/ 	.word	0x00000001
        /*018c*/ 	.word	0x00000001


	//----- nvinfo : EIATTR_CRS_STACK_SIZE
	.align		4
.L_41:
        /*0190*/ 	.byte	0x04, 0x1e
        /*0192*/ 	.short	(.L_43 - .L_42)
.L_42:
        /*0194*/ 	.word	0x00000000


	//----- nvinfo : EIATTR_CBANK_PARAM_SIZE
	.align		4
.L_43:
        /*0198*/ 	.byte	0x03, 0x19
        /*019a*/ 	.short	0x0050


	//----- nvinfo : EIATTR_PARAM_CBANK
	.align		4
        /*019c*/ 	.byte	0x04, 0x0a
        /*019e*/ 	.short	(.L_45 - .L_44)
	.align		4
.L_44:
        /*01a0*/ 	.word	index@(.nv.constant0.gluon_wgmma)
        /*01a4*/ 	.short	0x0210
        /*01a6*/ 	.short	0x0050


	//----- nvinfo : EIATTR_SW_WAR
	.align		4
.L_45:
        /*01a8*/ 	.byte	0x04, 0x36
        /*01aa*/ 	.short	(.L_47 - .L_46)
.L_46:
        /*01ac*/ 	.word	0x00000008
.L_47:


//--------------------- .nv.callgraph             --------------------------
	.section	.nv.callgraph,"",@"SHT_CUDA_CALLGRAPH"
	.align	4
	.sectionentsize	8
	.align		4
        /*0000*/ 	.word	0x00000000
	.align		4
        /*0004*/ 	.word	0xffffffff
	.align		4
        /*0008*/ 	.word	0x00000000
	.align		4
        /*000c*/ 	.word	0xfffffffe
	.align		4
        /*0010*/ 	.word	0x00000000
	.align		4
        /*0014*/ 	.word	0xfffffffd
	.align		4
        /*0018*/ 	.word	0x00000000
	.align		4
        /*001c*/ 	.word	0xfffffffc


//--------------------- .text.gluon_wgmma         --------------------------
	.section	.text.gluon_wgmma,"ax",@progbits
	.align	128
        .global         gluon_wgmma
        .type           gluon_wgmma,@function
        .size           gluon_wgmma,(.L_x_52 - gluon_wgmma)
        .other          gluon_wgmma,@"STO_CUDA_ENTRY STV_DEFAULT"
gluon_wgmma:
.text.gluon_wgmma:
[----:B------:R-:W-:Y:S01]  /*0000*/  LDC R1, c[0x0][0x28] ;  /* 0x00000a00ff017b82 */ /* 0x000fe20000000800 */
[----:B------:R-:W1:Y:S07]  /*0010*/  S2R R0, SR_TID.X ;  /* 0x0000000000007919 */ /* 0x000e6e0000002100 */
[----:B------:R-:W2:Y:S01]  /*0020*/  S2UR UR4, SR_CgaCtaId ;  /* 0x00000000000479c3 */ /* 0x000ea20000008800 */
[----:B------:R-:W-:Y:S01]  /*0030*/  UMOV UR20, 0x400 ;  /* 0x0000040000147882 */ /* 0x000fe20000000000 */
[----:B------:R-:W-:Y:S01]  /*0040*/  ULDC UR6, c[0x0][0xc] ;  /* 0x0000030000067ab9 */ /* 0x000fe20000000800 */
[----:B------:R-:W-:Y:S01]  /*0050*/  ULDC.64 UR32, c[0x0][0x250] ;  /* 0x0000940000207ab9 */ /* 0x000fe20000000a00 */
[----:B------:R-:W-:Y:S04]  /*0060*/  BSSY B0, `(.L_x_0) ;  /* 0x000001f000007945 */ /* 0x000fe80003800000 */
[----:B------:R-:W3:Y:S08]  /*0070*/  LDC R6, c[0x0][0x228] ;  /* 0x00008a00ff067b82 */ /* 0x000ef00000000800 */
[----:B------:R-:W4:Y:S08]  /*0080*/  LDC R14, c[0x0][0x230] ;  /* 0x00008c00ff0e7b82 */ /* 0x000f300000000800 */
[----:B------:R-:W-:Y:S01]  /*0090*/  S2UR UR23, SR_CTAID.Y ;  /* 0x00000000001779c3 */ /* 0x000fe20000002600 */
[----:B--2---:R-:W-:-:S03]  /*00a0*/  ULEA UR20, UR4, UR20, 0x18 ;  /* 0x0000001404147291 */ /* 0x004fc6000f8ec03f */
[----:B------:R-:W-:Y:S01]  /*00b0*/  ULDC UR4, c[0x0][0x10] ;  /* 0x0000040000047ab9 */ /* 0x000fe20000000800 */
[----:B-1----:R-:W-:-:S03]  /*00c0*/  LOP3.LUT R2, R0, 0x7f, RZ, 0xc0, !PT ;  /* 0x0000007f00027812 */ /* 0x002fc600078ec0ff */
[----:B------:R-:W1:Y:S01]  /*00d0*/  S2UR UR5, SR_CTAID.Z ;  /* 0x00000000000579c3 */ /* 0x000e620000002700 */
[----:B---3--:R-:W-:Y:S01]  /*00e0*/  VIADD R6, R6, 0xffffffff ;  /* 0xffffffff06067836 */ /* 0x008fe20000000000 */
[C---:B------:R-:W-:Y:S02]  /*00f0*/  ISETP.GE.U32.AND P0, PT, R2.reuse, 0x20, PT ;  /* 0x000000200200780c */ /* 0x040fe40003f06070 */
[C---:B------:R-:W-:Y:S02]  /*0100*/  ISETP.NE.U32.AND P2, PT, R2.reuse, RZ, PT ;  /* 0x000000ff0200720c */ /* 0x040fe40003f45070 */
[----:B------:R-:W-:Y:S02]  /*0110*/  LEA R12, R2, UR20, 0x2 ;  /* 0x00000014020c7c11 */ /* 0x000fe4000f8e10ff */
[----:B------:R-:W2:Y:S01]  /*0120*/  S2UR UR34, SR_CTAID.X ;  /* 0x00000000002279c3 */ /* 0x000ea20000002500 */
[----:B----4-:R-:W-:-:S06]  /*0130*/  VIADD R13, R14, 0xffffffff ;  /* 0xffffffff0e0d7836 */ /* 0x010fcc0000000000 */
[----:B------:R3:W-:Y:S01]  /*0140*/  @!P0 STS [R12], RZ ;  /* 0x000000ff0c008388 */ /* 0x0007e20000000800 */
[----:B------:R-:W-:-:S03]  /*0150*/  NOP ;  /* 0x0000000000007918 */ /* 0x000fc60000000000 */
[----:B------:R3:W-:Y:S01]  /*0160*/  @!P2 STS [UR20+0x24], R6 ;  /* 0x00002406ff00a988 */ /* 0x0007e20008000814 */
[----:B-1----:R-:W-:-:S03]  /*0170*/  UIMAD UR4, UR5, UR4, UR23 ;  /* 0x00000004050472a4 */ /* 0x002fc6000f8e0217 */
[----:B------:R3:W-:Y:S01]  /*0180*/  @!P2 STS [UR20+0x20], R13 ;  /* 0x0000200dff00a988 */ /* 0x0007e20008000814 */
[----:B--2---:R-:W-:-:S04]  /*0190*/  UIMAD UR4, UR4, UR6, UR34 ;  /* 0x00000006040472a4 */ /* 0x004fc8000f8e0222 */
[----:B------:R-:W-:-:S03]  /*01a0*/  UIMAD UR5, UR4, 0x180, URZ ;  /* 0x00000180040578a4 */ /* 0x000fc6000f8e023f */
[----:B------:R-:W-:Y:S01]  /*01b0*/  UMOV UR4, URZ ;  /* 0x0000003f00047c82 */ /* 0x000fe20008000000 */
[----:B------:R-:W-:-:S04]  /*01c0*/  UIADD3 UR28, UP0, UR5, UR32, URZ ;  /* 0x00000020051c7290 */ /* 0x000fc8000ff1e03f */
[----:B------:R-:W-:Y:S01]  /*01d0*/  ULEA.HI.X.SX32 UR29, UR5, UR33, 0x1, UP0 ;  /* 0x00000021051d7291 */ /* 0x000fe200080f0e3f */
[----:B---3--:R-:W-:Y:S11]  /*01e0*/  @P2 BRA `(.L_x_1) ;  /* 0x0000000000182947 */ /* 0x008ff60003800000 */
[----:B------:R-:W1:Y:S01]  /*01f0*/  LDS R3, [UR20+0x8] ;  /* 0x00000814ff037984 */ /* 0x000e620008000800 */
[----:B------:R-:W2:Y:S01]  /*0200*/  LDC.64 R8, c[0x0][0x210] ;  /* 0x00008400ff087b82 */ /* 0x000ea20000000a00 */
[----:B------:R-:W-:Y:S02]  /*0210*/  IMAD.MOV.U32 R4, RZ, RZ, 0x70 ;  /* 0x00000070ff047424 */ /* 0x000fe400078e00ff */
[----:B--2---:R2:W-:Y:S03]  /*0220*/  STS.64 [UR20], R8 ;  /* 0x00000008ff007988 */ /* 0x0045e60008000a14 */
[----:B-1----:R-:W-:-:S05]  /*0230*/  LOP3.LUT R3, R3, 0x10, R4, 0xd8, !PT ;  /* 0x0000001003037812 */ /* 0x002fca00078ed804 */
[----:B------:R2:W-:Y:S02]  /*0240*/  STS [UR20+0x8], R3 ;  /* 0x00000803ff007988 */ /* 0x0005e40008000814 */
.L_x_1:
[----:B------:R-:W-:Y:S05]  /*0250*/  BSYNC B0 ;  /* 0x0000000000007941 */ /* 0x000fea0003800000 */
.L_x_0:
[----:B------:R-:W-:Y:S04]  /*0260*/  BSSY B0, `(.L_x_2) ;  /* 0x000000a000007945 */ /* 0x000fe80003800000 */
[----:B------:R-:W-:Y:S05]  /*0270*/  @P2 BRA `(.L_x_3) ;  /* 0x0000000000202947 */ /* 0x000fea0003800000 */
[----:B--2---:R-:W1:Y:S01]  /*0280*/  LDS R3, [UR20+0x34] ;  /* 0x00003414ff037984 */ /* 0x004e620008000800 */
[----:B------:R-:W-:Y:S02]  /*0290*/  IMAD.MOV.U32 R4, RZ, RZ, 0x1f000000 ;  /* 0x1f000000ff047424 */ /* 0x000fe400078e00ff */
[----:B------:R-:W-:Y:S01]  /*02a0*/  @!P2 IMAD.MOV.U32 R5, RZ, RZ, 0xff ;  /* 0x000000ffff05a424 */ /* 0x000fe200078e00ff */
[----:B------:R-:W2:Y:S02]  /*02b0*/  @!P2 LDS R8, [UR20+0x38] ;  /* 0x00003814ff08a984 */ /* 0x000ea40008000800 */
[----:B-1----:R-:W-:Y:S02]  /*02c0*/  LOP3.LUT R3, R3, 0xff000000, R4, 0xb8, !PT ;  /* 0xff00000003037812 */ /* 0x002fe400078eb804 */
[----:B--2---:R-:W-:-:S03]  /*02d0*/  @!P2 LOP3.LUT R4, R8, 0xff, R5, 0xb8, !PT ;  /* 0x000000ff0804a812 */ /* 0x004fc600078eb805 */
[----:B------:R1:W-:Y:S04]  /*02e0*/  STS [UR20+0x34], R3 ;  /* 0x00003403ff007988 */ /* 0x0003e80008000814 */
[----:B------:R1:W-:Y:S02]  /*02f0*/  @!P2 STS [UR20+0x38], R4 ;  /* 0x00003804ff00a988 */ /* 0x0003e40008000814 */
.L_x_3:
[----:B------:R-:W-:Y:S05]  /*0300*/  BSYNC B0 ;  /* 0x0000000000007941 */ /* 0x000fea0003800000 */
.L_x_2:
[----:B------:R-:W-:Y:S04]  /*0310*/  BSSY B0, `(.L_x_4) ;  /* 0x000000e000007945 */ /* 0x000fe80003800000 */
[----:B------:R-:W-:Y:S05]  /*0320*/  @P2 BRA `(.L_x_5) ;  /* 0x0000000000302947 */ /* 0x000fea0003800000 */
[----:B-1----:R-:W1:Y:S01]  /*0330*/  LDS R4, [UR20+0x34] ;  /* 0x00003414ff047984 */ /* 0x002e620008000800 */
[----:B------:R-:W3:Y:S03]  /*0340*/  LDC.64 R10, c[0x0][0x238] ;  /* 0x00008e00ff0a7b82 */ /* 0x000ee60000000a00 */
[----:B--2---:R-:W2:Y:S01]  /*0350*/  LDS R3, [UR20+0x1c] ;  /* 0x00001c14ff037984 */ /* 0x004ea20008000800 */
[C---:B---3--:R-:W-:Y:S01]  /*0360*/  SHF.L.U64.HI R8, R10.reuse, 0x1, R11 ;  /* 0x000000010a087819 */ /* 0x048fe2000001020b */
[----:B------:R-:W-:-:S03]  /*0370*/  IMAD.SHL.U32 R5, R10, 0x2, RZ ;  /* 0x000000020a057824 */ /* 0x000fc600078e00ff */
[--C-:B------:R-:W-:Y:S02]  /*0380*/  SHF.R.U32.HI R10, RZ, 0x4, R8.reuse ;  /* 0x00000004ff0a7819 */ /* 0x100fe40000011608 */
[----:B------:R-:W-:-:S05]  /*0390*/  SHF.R.U64 R5, R5, 0x4, R8 ;  /* 0x0000000405057819 */ /* 0x000fca0000001208 */
[----:B------:R3:W-:Y:S01]  /*03a0*/  STS [UR20+0xc], R5 ;  /* 0x00000c05ff007988 */ /* 0x0007e20008000814 */
[----:B-1----:R-:W-:Y:S02]  /*03b0*/  LOP3.LUT R4, R4, 0x7, RZ, 0xb8, !PT ;  /* 0x0000000704047812 */ /* 0x002fe400078eb8ff */
[----:B--2---:R-:W-:-:S03]  /*03c0*/  LOP3.LUT R3, R3, 0xf, R10, 0xb8, !PT ;  /* 0x0000000f03037812 */ /* 0x004fc600078eb80a */
[----:B------:R3:W-:Y:S04]  /*03d0*/  STS [UR20+0x34], R4 ;  /* 0x00003404ff007988 */ /* 0x0007e80008000814 */
[----:B------:R3:W-:Y:S02]  /*03e0*/  STS [UR20+0x1c], R3 ;  /* 0x00001c03ff007988 */ /* 0x0007e40008000814 */
.L_x_5:
[----:B------:R-:W-:Y:S05]  /*03f0*/  BSYNC B0 ;  /* 0x0000000000007941 */ /* 0x000fea0003800000 */
.L_x_4:
[----:B------:R-:W-:Y:S04]  /*0400*/  BSSY B1, `(.L_x_6) ;  /* 0x000001a000017945 */ /* 0x000fe80003800000 */
[----:B------:R-:W-:Y:S04]  /*0410*/  BSSY B0, `(.L_x_7) ;  /* 0x0000015000007945 */ /* 0x000fe80003800000 */
[----:B------:R-:W-:Y:S05]  /*0420*/  @P2 BRA `(.L_x_8) ;  /* 0x0000000000202947 */ /* 0x000fea0003800000 */
[----:B-123--:R-:W1:Y:S02]  /*0430*/  LDS R3, [UR20+0x34] ;  /* 0x00003414ff037984 */ /* 0x00ee640008000800 */
[----:B-1----:R-:W-:-:S05]  /*0440*/  LOP3.LUT R3, R3, 0x38, RZ, 0xb8, !PT ;  /* 0x0000003803037812 */ /* 0x002fca00078eb8ff */
[----:B------:R1:W-:Y:S01]  /*0450*/  STS [UR20+0x34], R3 ;  /* 0x00003403ff007988 */ /* 0x0003e20008000814 */
[----:B------:R-:W-:Y:S05]  /*0460*/  @P2 BRA `(.L_x_9) ;  /* 0x0000000000202947 */ /* 0x000fea0003800000 */
[----:B-1----:R-:W1:Y:S01]  /*0470*/  LDS R3, [UR20+0x8] ;  /* 0x00000814ff037984 */ /* 0x002e620008000800 */
[----:B------:R-:W-:-:S05]  /*0480*/  IMAD.MOV.U32 R4, RZ, RZ, 0x780 ;  /* 0x00000780ff047424 */ /* 0x000fca00078e00ff */
[----:B-1----:R-:W-:-:S05]  /*0490*/  LOP3.LUT R3, R3, 0x500, R4, 0xd8, !PT ;  /* 0x0000050003037812 */ /* 0x002fca00078ed804 */
[----:B------:R4:W-:Y:S02]  /*04a0*/  STS [UR20+0x8], R3 ;  /* 0x00000803ff007988 */ /* 0x0009e40008000814 */
.L_x_8:
[----:B------:R-:W-:Y:S05]  /*04b0*/  @P2 BRA `(.L_x_10) ;  /* 0x0000000000282947 */ /* 0x000fea0003800000 */
[----:B-1234-:R-:W1:Y:S02]  /*04c0*/  LDS R3, [UR20+0x8] ;  /* 0x00000814ff037984 */ /* 0x01ee640008000800 */
[----:B-1----:R-:W-:-:S05]  /*04d0*/  LOP3.LUT R3, R3, 0x1800, RZ, 0xb8, !PT ;  /* 0x0000180003037812 */ /* 0x002fca00078eb8ff */
[----:B------:R2:W-:Y:S02]  /*04e0*/  STS [UR20+0x8], R3 ;  /* 0x00000803ff007988 */ /* 0x0005e40008000814 */
.L_x_9:
[----:B------:R-:W-:Y:S05]  /*04f0*/  @P2 BREAK B0 ;  /* 0x0000000000002942 */ /* 0x000fea0003800000 */
[----:B------:R-:W-:Y:S05]  /*0500*/  @P2 BRA `(.L_x_11) ;  /* 0x0000000000242947 */ /* 0x000fea0003800000 */
[----:B------:R-:W3:Y:S01]  /*0510*/  LDS R4, [UR20+0x8] ;  /* 0x00000814ff047984 */ /* 0x000ee20008000800 */
[----:B-12---:R-:W-:-:S05]  /*0520*/  IMAD.MOV.U32 R3, RZ, RZ, 0x6000 ;  /* 0x00006000ff037424 */ /* 0x006fca00078e00ff */
[----:B---3--:R-:W-:-:S04]  /*0530*/  LOP3.LUT R3, R4, 0x4000, R3, 0xd8, !PT ;  /* 0x0000400004037812 */ /* 0x008fc800078ed803 */
[----:B------:R-:W-:-:S05]  /*0540*/  LOP3.LUT R3, R3, 0x400000, RZ, 0xb8, !PT ;  /* 0x0040000003037812 */ /* 0x000fca00078eb8ff */
[----:B------:R5:W-:Y:S02]  /*0550*/  STS [UR20+0x8], R3 ;  /* 0x00000803ff007988 */ /* 0x000be40008000814 */
.L_x_10:
[----:B------:R-:W-:Y:S05]  /*0560*/  BSYNC B0 ;  /* 0x0000000000007941 */ /* 0x000fea0003800000 */
.L_x_7:
[----:B-12345:R-:W1:Y:S02]  /*0570*/  @!P2 LDS R3, [UR20+0x8] ;  /* 0x00000814ff03a984 */ /* 0x03ee640008000800 */
[----:B-1----:R-:W-:-:S05]  /*0580*/  @!P2 LOP3.LUT R3, R3, 0x8000, RZ, 0xb8, !PT ;  /* 0x000080000303a812 */ /* 0x002fca00078eb8ff */
[----:B------:R3:W-:Y:S02]  /*0590*/  @!P2 STS [UR20+0x8], R3 ;  /* 0x00000803ff00a988 */ /* 0x0007e40008000814 */
.L_x_11:
[----:B------:R-:W-:Y:S05]  /*05a0*/  BSYNC B1 ;  /* 0x0000000000017941 */ /* 0x000fea0003800000 */
.L_x_6:
[----:B------:R-:W-:Y:S05]  /*05b0*/  WARPSYNC.ALL ;  /* 0x0000000000007948 */ /* 0x000fea0003800000 */
[----:B------:R-:W4:Y:S02]  /*05c0*/  LDC R7, c[0x0][0x22c] ;  /* 0x00008b00ff077b82 */ /* 0x000f240000000800 */
[----:B----4-:R-:W-:Y:S01]  /*05d0*/  VIADD R7, R7, 0xffffffff ;  /* 0xffffffff07077836 */ /* 0x010fe20000000000 */
[----:B------:R-:W-:Y:S06]  /*05e0*/  @P0 BRA `(.L_x_12) ;  /* 0x0000000000280947 */ /* 0x000fec0003800000 */
[----:B-123--:R-:W1:Y:S01]  /*05f0*/  S2R R3, SR_LANEID ;  /* 0x0000000000037919 */ /* 0x00ee620000000000 */
[----:B------:R-:W-:Y:S05]  /*0600*/  WARPSYNC.ALL ;  /* 0x0000000000007948 */ /* 0x000fea0003800000 */
[----:B-1----:R-:W-:-:S05]  /*0610*/  IMAD.SHL.U32 R3, R3, 0x4, RZ ;  /* 0x0000000403037824 */ /* 0x002fca00078e00ff */
[----:B------:R-:W1:Y:S01]  /*0620*/  LDS R9, [R3+UR20] ;  /* 0x0000001403097984 */ /* 0x000e620008000800 */
[----:B------:R-:W-:-:S05]  /*0630*/  IADD3 R4, P1, R3, UR28, RZ ;  /* 0x0000001c03047c10 */ /* 0x000fca000ff3e0ff */
[----:B------:R-:W-:-:S05]  /*0640*/  IMAD.X R5, RZ, RZ, UR29, P1 ;  /* 0x0000001dff057e24 */ /* 0x000fca00088e06ff */
[----:B-1----:R4:W5:Y:S01]  /*0650*/  ATOMG.E.EXCH.STRONG.GPU PT, RZ, [R4], R9 ;  /* 0x0000000904ff73a8 */ /* 0x00296200041ee100 */
[----:B------:R-:W-:-:S04]  /*0660*/  DEPBAR {5,4,3,2,1,0} ;  /* 0x0000003f0000791a */ /* 0x000fc80000000000 */
[----:B------:R4:W-:Y:S01]  /*0670*/  UTMACCTL.IV [UR28] ;  /* 0x000000001c0079b9 */ /* 0x0009e20008000000 */
[----:B------:R-:W-:Y:S01]  /*0680*/  NOP ;  /* 0x0000000000007918 */ /* 0x000fe20000000000 */
.L_x_12:
[----:B------:R-:W-:Y:S05]  /*0690*/  @P0 BRA `(.L_x_13) ;  /* 0x00000000000c0947 */ /* 0x000fea0003800000 */
[----:B------:R0:W-:Y:S01]  /*06a0*/  UTMACMDFLUSH ;  /* 0x00000000000079b7 */ /* 0x0001e20000000000 */
[----:B------:R-:W-:Y:S05]  /*06b0*/  @P0 BRA `(.L_x_13) ;  /* 0x0000000000040947 */ /* 0x000fea0003800000 */
[----:B------:R-:W-:-:S04]  /*06c0*/  DEPBAR.LE SB0, 0x0 ;  /* 0x000080000000791a */ /* 0x000fc80000000000 */
.L_x_13:
[----:B------:R-:W-:Y:S05]  /*06d0*/  WARPSYNC.ALL ;  /* 0x0000000000007948 */ /* 0x000fea0003800000 */
[----:B-----5:R-:W-:Y:S06]  /*06e0*/  BAR.SYNC.DEFER_BLOCKING 0x0 ;  /* 0x0000000000007b1d */ /* 0x020fec0000010000 */
[----:B------:R-:W-:Y:S02]  /*06f0*/  BSSY B1, `(.L_x_14) ;  /* 0x000000b000017945 */ /* 0x000fe40003800000 */
[----:B------:R-:W-:Y:S06]  /*0700*/  BAR.SYNC.DEFER_BLOCKING 0x0 ;  /* 0x0000000000007b1d */ /* 0x000fec0000010000 */
[----:B------:R5:W-:Y:S01]  /*0710*/  @!P0 STS [R12], RZ ;  /* 0x000000ff0c008388 */ /* 0x000be20000000800 */
[----:B------:R-:W-:Y:S01]  /*0720*/  NOP ;  /* 0x0000000000007918 */ /* 0x000fe20000000000 */
[----:B------:R-:W-:Y:S05]  /*0730*/  @P2 BRA `(.L_x_15) ;  /* 0x0000000000182947 */ /* 0x000fea0003800000 */
[----:B-123--:R-:W1:Y:S01]  /*0740*/  LDS R3, [UR20+0x8] ;  /* 0x00000814ff037984 */ /* 0x00ee620008000800 */
[----:B----4-:R-:W2:Y:S01]  /*0750*/  LDC.64 R8, c[0x0][0x218] ;  /* 0x00008600ff087b82 */ /* 0x010ea20000000a00 */
[----:B------:R-:W-:Y:S02]  /*0760*/  IMAD.MOV.U32 R4, RZ, RZ, 0x70 ;  /* 0x00000070ff047424 */ /* 0x000fe400078e00ff */
[----:B--2---:R2:W-:Y:S03]  /*0770*/  STS.64 [UR20], R8 ;  /* 0x00000008ff007988 */ /* 0x0045e60008000a14 */
[----:B-1----:R-:W-:-:S05]  /*0780*/  LOP3.LUT R3, R3, 0x10, R4, 0xd8, !PT ;  /* 0x0000001003037812 */ /* 0x002fca00078ed804 */
[----:B------:R2:W-:Y:S02]  /*0790*/  STS [UR20+0x8], R3 ;  /* 0x00000803ff007988 */ /* 0x0005e40008000814 */
.L_x_15:
[----:B----4-:R-:W-:Y:S05]  /*07a0*/  BSYNC B1 ;  /* 0x0000000000017941 */ /* 0x010fea0003800000 */
.L_x_14:
[----:B------:R-:W-:Y:S04]  /*07b0*/  BSSY B1, `(.L_x_16) ;  /* 0x000000a000017945 */ /* 0x000fe80003800000 */
[----:B------:R-:W-:Y:S05]  /*07c0*/  @P2 BRA `(.L_x_17) ;  /* 0x0000000000202947 */ /* 0x000fea0003800000 */
[----:B-123--:R-:W1:Y:S01]  /*07d0*/  LDS R3, [UR20+0x34] ;  /* 0x00003414ff037984 */ /* 0x00ee620008000800 */
[----:B------:R-:W-:Y:S02]  /*07e0*/  IMAD.MOV.U32 R4, RZ, RZ, 0x3f000000 ;  /* 0x3f000000ff047424 */ /* 0x000fe400078e00ff */
[----:B------:R-:W-:Y:S01]  /*07f0*/  @!P2 IMAD.MOV.U32 R5, RZ, RZ, 0x1f ;  /* 0x0000001fff05a424 */ /* 0x000fe200078e00ff */
[----:B------:R-:W2:Y:S02]  /*0800*/  @!P2 LDS R8, [UR20+0x38] ;  /* 0x00003814ff08a984 */ /* 0x000ea40008000800 */
[----:B-1----:R-:W-:Y:S02]  /*0810*/  LOP3.LUT R3, R3, 0xff000000, R4, 0xb8, !PT ;  /* 0xff00000003037812 */ /* 0x002fe400078eb804 */
[----:B--2---:R-:W-:-:S03]  /*0820*/  @!P2 LOP3.LUT R4, R8, 0xff, R5, 0xb8, !PT ;  /* 0x000000ff0804a812 */ /* 0x004fc600078eb805 */
[----:B------:R4:W-:Y:S04]  /*0830*/  STS [UR20+0x34], R3 ;  /* 0x00003403ff007988 */ /* 0x0009e80008000814 */
[----:B------:R4:W-:Y:S02]  /*0840*/  @!P2 STS [UR20+0x38], R4 ;  /* 0x00003804ff00a988 */ /* 0x0009e40008000814 */
.L_x_17:
[----:B------:R-:W-:Y:S05]  /*0850*/  BSYNC B1 ;  /* 0x0000000000017941 */ /* 0x000fea0003800000 */
.L_x_16:
[----:B------:R-:W-:Y:S04]  /*0860*/  BSSY B1, `(.L_x_18) ;  /* 0x0000004000017945 */ /* 0x000fe80003800000 */
[----:B------:R-:W-:Y:S05]  /*0870*/  @P2 BRA `(.L_x_19) ;  /* 0x0000000000082947 */ /* 0x000fea0003800000 */
[----:B------:R1:W-:Y:S04]  /*0880*/  STS [UR20+0x24], R13 ;  /* 0x0000240dff007988 */ /* 0x0003e80008000814 */
[----:B------:R1:W-:Y:S02]  /*0890*/  STS [UR20+0x20], R7 ;  /* 0x00002007ff007988 */ /* 0x0003e40008000814 */
.L_x_19:
[----:B------:R-:W-:Y:S05]  /*08a0*/  BSYNC B1 ;  /* 0x0000000000017941 */ /* 0x000fea0003800000 */
.L_x_18:
[----:B------:R-:W-:Y:S04]  /*08b0*/  BSSY B1, `(.L_x_20) ;  /* 0x000000e000017945 */ /* 0x000fe80003800000 */
[----:B------:R-:W-:Y:S05]  /*08c0*/  @P2 BRA `(.L_x_21) ;  /* 0x0000000000302947 */ /* 0x000fea0003800000 */
[----:B----4-:R-:W4:Y:S01]  /*08d0*/  LDS R4, [UR20+0x34] ;  /* 0x00003414ff047984 */ /* 0x010f220008000800 */
[----:B------:R-:W4:Y:S03]  /*08e0*/  LDC.64 R10, c[0x0][0x240] ;  /* 0x00009000ff0a7b82 */ /* 0x000f260000000a00 */
[----:B-123--:R-:W1:Y:S01]  /*08f0*/  LDS R3, [UR20+0x1c] ;  /* 0x00001c14ff037984 */ /* 0x00ee620008000800 */
[C---:B----4-:R-:W-:Y:S01]  /*0900*/  SHF.L.U64.HI R8, R10.reuse, 0x1, R11 ;  /* 0x000000010a087819 */ /* 0x050fe2000001020b */
[----:B------:R-:W-:-:S03]  /*0910*/  IMAD.SHL.U32 R5, R10, 0x2, RZ ;  /* 0x000000020a057824 */ /* 0x000fc600078e00ff */
[--C-:B------:R-:W-:Y:S02]  /*0920*/  SHF.R.U32.HI R10, RZ, 0x4, R8.reuse ;  /* 0x00000004ff0a7819 */ /* 0x100fe40000011608 */
[----:B------:R-:W-:-:S05]  /*0930*/  SHF.R.U64 R5, R5, 0x4, R8 ;  /* 0x0000000405057819 */ /* 0x000fca0000001208 */
[----:B------:R2:W-:Y:S01]  /*0940*/  STS [UR20+0xc], R5 ;  /* 0x00000c05ff007988 */ /* 0x0005e20008000814 */
[----:B------:R-:W-:Y:S02]  /*0950*/  LOP3.LUT R4, R4, 0x7, RZ, 0xb8, !PT ;  /* 0x0000000704047812 */ /* 0x000fe400078eb8ff */
[----:B-1----:R-:W-:-:S03]  /*0960*/  LOP3.LUT R3, R3, 0xf, R10, 0xb8, !PT ;  /* 0x0000000f03037812 */ /* 0x002fc600078eb80a */
[----:B------:R2:W-:Y:S04]  /*0970*/  STS [UR20+0x34], R4 ;  /* 0x00003404ff007988 */ /* 0x0005e80008000814 */
[----:B------:R2:W-:Y:S02]  /*0980*/  STS [UR20+0x1c], R3 ;  /* 0x00001c03ff007988 */ /* 0x0005e40008000814 */
.L_x_21:
[----:B------:R-:W-:Y:S05]  /*0990*/  BSYNC B1 ;  /* 0x0000000000017941 */ /* 0x000fea0003800000 */
.L_x_20:
[----:B------:R-:W-:Y:S04]  /*09a0*/  BSSY B2, `(.L_x_22) ;  /* 0x000001a000027945 */ /* 0x000fe80003800000 */
[----:B------:R-:W-:Y:S04]  /*09b0*/  BSSY B1, `(.L_x_23) ;  /* 0x0000015000017945 */ /* 0x000fe80003800000 */
[----:B------:R-:W-:Y:S05]  /*09c0*/  @P2 BRA `(.L_x_24) ;  /* 0x0000000000202947 */ /* 0x000fea0003800000 */
[----:B-1234-:R-:W1:Y:S02]  /*09d0*/  LDS R3, [UR20+0x34] ;  /* 0x00003414ff037984 */ /* 0x01ee640008000800 */
[----:B-1----:R-:W-:-:S05]  /*09e0*/  LOP3.LUT R3, R3, 0x38, RZ, 0xb8, !PT ;  /* 0x0000003803037812 */ /* 0x002fca00078eb8ff */
[----:B------:R1:W-:Y:S01]  /*09f0*/  STS [UR20+0x34], R3 ;  /* 0x00003403ff007988 */ /* 0x0003e20008000814 */
[----:B------:R-:W-:Y:S05]  /*0a00*/  @P2 BRA `(.L_x_25) ;  /* 0x0000000000202947 */ /* 0x000fea0003800000 */
[----:B-1----:R-:W1:Y:S01]  /*0a10*/  LDS R3, [UR20+0x8] ;  /* 0x00000814ff037984 */ /* 0x002e620008000800 */
[----:B------:R-:W-:-:S05]  /*0a20*/  IMAD.MOV.U32 R4, RZ, RZ, 0x780 ;  /* 0x00000780ff047424 */ /* 0x000fca00078e00ff */
[----:B-1----:R-:W-:-:S05]  /*0a30*/  LOP3.LUT R3, R3, 0x500, R4, 0xd8, !PT ;  /* 0x0000050003037812 */ /* 0x002fca00078ed804 */
[----:B------:R1:W-:Y:S02]  /*0a40*/  STS [UR20+0x8], R3 ;  /* 0x00000803ff007988 */ /* 0x0003e40008000814 */
.L_x_24:
[----:B------:R-:W-:Y:S05]  /*0a50*/  @P2 BRA `(.L_x_26) ;  /* 0x0000000000282947 */ /* 0x000fea0003800000 */
[----:B-1234-:R-:W1:Y:S02]  /*0a60*/  LDS R3, [UR20+0x8] ;  /* 0x00000814ff037984 */ /* 0x01ee640008000800 */
[----:B-1----:R-:W-:-:S05]  /*0a70*/  LOP3.LUT R3, R3, 0x1800, RZ, 0xb8, !PT ;  /* 0x0000180003037812 */ /* 0x002fca00078eb8ff */
[----:B------:R2:W-:Y:S02]  /*0a80*/  STS [UR20+0x8], R3 ;  /* 0x00000803ff007988 */ /* 0x0005e40008000814 */
.L_x_25:
[----:B------:R-:W-:Y:S05]  /*0a90*/  @P2 BREAK B1 ;  /* 0x0000000000012942 */ /* 0x000fea0003800000 */
[----:B------:R-:W-:Y:S05]  /*0aa0*/  @P2 BRA `(.L_x_27) ;  /* 0x0000000000242947 */ /* 0x000fea0003800000 */
[----:B-12---:R-:W1:Y:S01]  /*0ab0*/  LDS R3, [UR20+0x8] ;  /* 0x00000814ff037984 */ /* 0x006e620008000800 */
[----:B------:R-:W-:-:S05]  /*0ac0*/  IMAD.MOV.U32 R4, RZ, RZ, 0x6000 ;  /* 0x00006000ff047424 */ /* 0x000fca00078e00ff */
[----:B-1----:R-:W-:-:S04]  /*0ad0*/  LOP3.LUT R3, R3, 0x6000, R4, 0xd8, !PT ;  /* 0x0000600003037812 */ /* 0x002fc800078ed804 */
[----:B------:R-:W-:-:S05]  /*0ae0*/  LOP3.LUT R3, R3, 0x400000, RZ, 0xb8, !PT ;  /* 0x0040000003037812 */ /* 0x000fca00078eb8ff */
[----:B------:R1:W-:Y:S02]  /*0af0*/  STS [UR20+0x8], R3 ;  /* 0x00000803ff007988 */ /* 0x0003e40008000814 */
.L_x_26:
[----:B------:R-:W-:Y:S05]  /*0b00*/  BSYNC B1 ;  /* 0x0000000000017941 */ /* 0x000fea0003800000 */
.L_x_23:
[----:B-1234-:R-:W1:Y:S02]  /*0b10*/  @!P2 LDS R3, [UR20+0x8] ;  /* 0x00000814ff03a984 */ /* 0x01ee640008000800 */
[----:B-1----:R-:W-:-:S05]  /*0b20*/  @!P2 LOP3.LUT R3, R3, 0x8000, RZ, 0xb8, !PT ;  /* 0x000080000303a812 */ /* 0x002fca00078eb8ff */
[----:B------:R3:W-:Y:S02]  /*0b30*/  @!P2 STS [UR20+0x8], R3 ;  /* 0x00000803ff00a988 */ /* 0x0007e40008000814 */
.L_x_27:
[----:B------:R-:W-:Y:S05]  /*0b40*/  BSYNC B2 ;  /* 0x0000000000027941 */ /* 0x000fea0003800000 */
.L_x_22:
[----:B------:R-:W-:Y:S05]  /*0b50*/  WARPSYNC.ALL ;  /* 0x0000000000007948 */ /* 0x000fea0003800000 */
[----:B------:R-:W-:-:S04]  /*0b60*/  UIADD3 UR31, UR5, 0x80, URZ ;  /* 0x00000080051f7890 */ /* 0x000fc8000fffe03f */
[----:B------:R-:W-:-:S04]  /*0b70*/  UIADD3 UR30, UP0, UR31, UR32, URZ ;  /* 0x000000201f1e7290 */ /* 0x000fc8000ff1e03f */
[----:B------:R-:W-:Y:S01]  /*0b80*/  ULEA.HI.X.SX32 UR31, UR31, UR33, 0x1, UP0 ;  /* 0x000000211f1f7291 */ /* 0x000fe200080f0e3f */
[----:B------:R-:W-:Y:S11]  /*0b90*/  @P0 BRA `(.L_x_28) ;  /* 0x0000000000280947 */ /* 0x000ff60003800000 */
[----:B-123--:R-:W1:Y:S01]  /*0ba0*/  S2R R3, SR_LANEID ;  /* 0x0000000000037919 */ /* 0x00ee620000000000 */
[----:B------:R-:W-:Y:S05]  /*0bb0*/  WARPSYNC.ALL ;  /* 0x0000000000007948 */ /* 0x000fea0003800000 */
[----:B-1----:R-:W-:-:S05]  /*0bc0*/  IMAD.SHL.U32 R8, R3, 0x4, RZ ;  /* 0x0000000403087824 */ /* 0x002fca00078e00ff */
[----:B------:R-:W1:Y:S01]  /*0bd0*/  LDS R3, [R8+UR20] ;  /* 0x0000001408037984 */ /* 0x000e620008000800 */
[----:B------:R-:W-:-:S05]  /*0be0*/  IADD3 R4, P1, R8, UR30, RZ ;  /* 0x0000001e08047c10 */ /* 0x000fca000ff3e0ff */
[----:B------:R-:W-:-:S05]  /*0bf0*/  IMAD.X R5, RZ, RZ, UR31, P1 ;  /* 0x0000001fff057e24 */ /* 0x000fca00088e06ff */
[----:B-1----:R4:W2:Y:S01]  /*0c00*/  ATOMG.E.EXCH.STRONG.GPU PT, RZ, [R4], R3 ;  /* 0x0000000304ff73a8 */ /* 0x0028a200041ee100 */
[----:B------:R-:W-:-:S04]  /*0c10*/  DEPBAR {5,4,3,2,1,0} ;  /* 0x0000003f0000791a */ /* 0x000fc80000000000 */
[----:B------:R4:W-:Y:S01]  /*0c20*/  UTMACCTL.IV [UR30] ;  /* 0x000000001e0079b9 */ /* 0x0009e20008000000 */
[----:B------:R-:W-:Y:S01]  /*0c30*/  NOP ;  /* 0x0000000000007918 */ /* 0x000fe20000000000 */
.L_x_28:
[----:B------:R-:W-:Y:S05]  /*0c40*/  @P0 BRA `(.L_x_29) ;  /* 0x00000000000c0947 */ /* 0x000fea0003800000 */
[----:B------:R0:W-:Y:S01]  /*0c50*/  UTMACMDFLUSH ;  /* 0x00000000000079b7 */ /* 0x0001e20000000000 */
[----:B------:R-:W-:Y:S05]  /*0c60*/  @P0 BRA `(.L_x_29) ;  /* 0x0000000000040947 */ /* 0x000fea0003800000 */
[----:B------:R-:W-:-:S04]  /*0c70*/  DEPBAR.LE SB0, 0x0 ;  /* 0x000080000000791a */ /* 0x000fc80000000000 */
.L_x_29:
[----:B------:R-:W-:Y:S05]  /*0c80*/  WARPSYNC.ALL ;  /* 0x0000000000007948 */ /* 0x000fea0003800000 */
[----:B--2---:R-:W-:Y:S06]  /*0c90*/  BAR.SYNC.DEFER_BLOCKING 0x0 ;  /* 0x0000000000007b1d */ /* 0x004fec0000010000 */
[----:B------:R-:W-:Y:S02]  /*0ca0*/  BSSY B2, `(.L_x_30) ;  /* 0x000000b000027945 */ /* 0x000fe40003800000 */
[----:B------:R-:W-:Y:S06]  /*0cb0*/  BAR.SYNC.DEFER_BLOCKING 0x0 ;  /* 0x0000000000007b1d */ /* 0x000fec0000010000 */
[----:B------:R2:W-:Y:S01]  /*0cc0*/  @!P0 STS [R12], RZ ;  /* 0x000000ff0c008388 */ /* 0x0005e20000000800 */
[----:B------:R-:W-:Y:S01]  /*0cd0*/  NOP ;  /* 0x0000000000007918 */ /* 0x000fe20000000000 */
[----:B------:R-:W-:Y:S05]  /*0ce0*/  @P2 BRA `(.L_x_31) ;  /* 0x0000000000182947 */ /* 0x000fea0003800000 */
[----:B-1-34-:R-:W1:Y:S01]  /*0cf0*/  LDS R3, [UR20+0x8] ;  /* 0x00000814ff037984 */ /* 0x01ae620008000800 */
[----:B------:R-:W3:Y:S01]  /*0d00*/  LDC.64 R8, c[0x0][0x220] ;  /* 0x00008800ff087b82 */ /* 0x000ee20000000a00 */
[----:B------:R-:W-:Y:S02]  /*0d10*/  IMAD.MOV.U32 R4, RZ, RZ, 0x70 ;  /* 0x00000070ff047424 */ /* 0x000fe400078e00ff */
[----:B---3--:R3:W-:Y:S03]  /*0d20*/  STS.64 [UR20], R8 ;  /* 0x00000008ff007988 */ /* 0x0087e60008000a14 */
[----:B-1----:R-:W-:-:S05]  /*0d30*/  LOP3.LUT R3, R3, 0x10, R4, 0xd8, !PT ;  /* 0x0000001003037812 */ /* 0x002fca00078ed804 */
[----:B------:R3:W-:Y:S02]  /*0d40*/  STS [UR20+0x8], R3 ;  /* 0x00000803ff007988 */ /* 0x0007e40008000814 */
.L_x_31:
[----:B----4-:R-:W-:Y:S05]  /*0d50*/  BSYNC B2 ;  /* 0x0000000000027941 */ /* 0x010fea0003800000 */
.L_x_30:
[----:B------:R-:W-:Y:S04]  /*0d60*/  BSSY B3, `(.L_x_32) ;  /* 0x0000011000037945 */ /* 0x000fe80003800000 */
[----:B------:R-:W-:Y:S04]  /*0d70*/  BSSY B2, `(.L_x_33) ;  /* 0x000000e000027945 */ /* 0x000fe80003800000 */
[----:B------:R-:W-:Y:S05]  /*0d80*/  @P2 BRA `(.L_x_34) ;  /* 0x0000000000242947 */ /* 0x000fea0003800000 */
[----:B-1-3--:R-:W1:Y:S01]  /*0d90*/  LDS R3, [UR20+0x34] ;  /* 0x00003414ff037984 */ /* 0x00ae620008000800 */
[----:B------:R-:W-:-:S05]  /*0da0*/  IMAD.MOV.U32 R4, RZ, RZ, 0x3f000000 ;  /* 0x3f000000ff047424 */ /* 0x000fca00078e00ff */
[----:B-1----:R-:W-:-:S05]  /*0db0*/  LOP3.LUT R3, R3, 0xff000000, R4, 0xb8, !PT ;  /* 0xff00000003037812 */ /* 0x002fca00078eb804 */
[----:B------:R1:W-:Y:S01]  /*0dc0*/  STS [UR20+0x34], R3 ;  /* 0x00003403ff007988 */ /* 0x0003e20008000814 */
[----:B------:R-:W-:Y:S05]  /*0dd0*/  @P2 BRA `(.L_x_35) ;  /* 0x00000000001c2947 */ /* 0x000fea0003800000 */
[----:B-1----:R-:W1:Y:S01]  /*0de0*/  LDS R3, [UR20+0x38] ;  /* 0x00003814ff037984 */ /* 0x002e620008000800 */
[----:B------:R-:W-:-:S05]  /*0df0*/  IMAD.MOV.U32 R4, RZ, RZ, 0xff ;  /* 0x000000ffff047424 */ /* 0x000fca00078e00ff */
[----:B-1----:R-:W-:-:S05]  /*0e00*/  LOP3.LUT R3, R3, 0xff, R4, 0xb8, !PT ;  /* 0x000000ff03037812 */ /* 0x002fca00078eb804 */
[----:B------:R4:W-:Y:S02]  /*0e10*/  STS [UR20+0x38], R3 ;  /* 0x00003803ff007988 */ /* 0x0009e40008000814 */
.L_x_34:
[----:B------:R-:W-:Y:S05]  /*0e20*/  @P2 BREAK B2 ;  /* 0x0000000000022942 */ /* 0x000fea0003800000 */
[----:B------:R-:W-:Y:S05]  /*0e30*/  @P2 BRA `(.L_x_36) ;  /* 0x00000000000c2947 */ /* 0x000fea0003800000 */
[----:B------:R1:W-:Y:S02]  /*0e40*/  STS [UR20+0x20], R7 ;  /* 0x00002007ff007988 */ /* 0x0003e40008000814 */
.L_x_35:
[----:B------:R-:W-:Y:S05]  /*0e50*/  BSYNC B2 ;  /* 0x0000000000027941 */ /* 0x000fea0003800000 */
.L_x_33:
[----:B------:R1:W-:Y:S02]  /*0e60*/  @!P2 STS [UR20+0x24], R6 ;  /* 0x00002406ff00a988 */ /* 0x0003e40008000814 */
.L_x_36:
[----:B------:R-:W-:Y:S05]  /*0e70*/  BSYNC B3 ;  /* 0x0000000000037941 */ /* 0x000fea0003800000 */
.L_x_32:
[----:B------:R-:W-:Y:S05]  /*0e80*/  WARPSYNC.ALL ;  /* 0x0000000000007948 */ /* 0x000fea0003800000 */
[----:B------:R-:W-:Y:S04]  /*0e90*/  BSSY B3, `(.L_x_37) ;  /* 0x000000e000037945 */ /* 0x000fe80003800000 */
[----:B------:R-:W-:Y:S05]  /*0ea0*/  @P2 BRA `(.L_x_38) ;  /* 0x0000000000302947 */ /* 0x000fea0003800000 */
[----:B------:R-:W5:Y:S01]  /*0eb0*/  LDS R4, [UR20+0x34] ;  /* 0x00003414ff047984 */ /* 0x000f620008000800 */
[----:B---3--:R-:W3:Y:S03]  /*0ec0*/  LDC.64 R8, c[0x0][0x248] ;  /* 0x00009200ff087b82 */ /* 0x008ee60000000a00 */
[----:B-1--4-:R-:W1:Y:S01]  /*0ed0*/  LDS R3, [UR20+0x1c] ;  /* 0x00001c14ff037984 */ /* 0x012e620008000800 */
[C---:B---3--:R-:W-:Y:S01]  /*0ee0*/  SHF.L.U64.HI R6, R8.reuse, 0x1, R9 ;  /* 0x0000000108067819 */ /* 0x048fe20000010209 */
[----:B------:R-:W-:-:S03]  /*0ef0*/  IMAD.SHL.U32 R5, R8, 0x2, RZ ;  /* 0x0000000208057824 */ /* 0x000fc600078e00ff */
[--C-:B------:R-:W-:Y:S02]  /*0f00*/  SHF.R.U32.HI R8, RZ, 0x4, R6.reuse ;  /* 0x00000004ff087819 */ /* 0x100fe40000011606 */
[----:B------:R-:W-:-:S05]  /*0f10*/  SHF.R.U64 R5, R5, 0x4, R6 ;  /* 0x0000000405057819 */ /* 0x000fca0000001206 */
[----:B------:R3:W-:Y:S01]  /*0f20*/  STS [UR20+0xc], R5 ;  /* 0x00000c05ff007988 */ /* 0x0007e20008000814 */
[----:B-----5:R-:W-:Y:S02]  /*0f30*/  LOP3.LUT R4, R4, 0x7, RZ, 0xb8, !PT ;  /* 0x0000000704047812 */ /* 0x020fe400078eb8ff */
[----:B-1----:R-:W-:-:S03]  /*0f40*/  LOP3.LUT R3, R3, 0xf, R8, 0xb8, !PT ;  /* 0x0000000f03037812 */ /* 0x002fc600078eb808 */
[----:B------:R3:W-:Y:S04]  /*0f50*/  STS [UR20+0x34], R4 ;  /* 0x00003404ff007988 */ /* 0x0007e80008000814 */
[----:B------:R3:W-:Y:S02]  /*0f60*/  STS [UR20+0x1c], R3 ;  /* 0x00001c03ff007988 */ /* 0x0007e40008000814 */
.L_x_38:
[----:B------:R-:W-:Y:S05]  /*0f70*/  BSYNC B3 ;  /* 0x0000000000037941 */ /* 0x000fea0003800000 */
.L_x_37:
[----:B------:R-:W-:Y:S04]  /*0f80*/  BSSY B3, `(.L_x_39) ;  /* 0x000001a000037945 */ /* 0x000fe80003800000 */
[----:B------:R-:W-:Y:S04]  /*0f90*/  BSSY B4, `(.L_x_40) ;  /* 0x0000015000047945 */ /* 0x000fe80003800000 */
[----:B------:R-:W-:Y:S05]  /*0fa0*/  @P2 BRA `(.L_x_41) ;  /* 0x0000000000202947 */ /* 0x000fea0003800000 */
[----:B-1-34-:R-:W1:Y:S02]  /*0fb0*/  LDS R3, [UR20+0x34] ;  /* 0x00003414ff037984 */ /* 0x01ae640008000800 */
[----:B-1----:R-:W-:-:S05]  /*0fc0*/  LOP3.LUT R3, R3, 0x38, RZ, 0xb8, !PT ;  /* 0x0000003803037812 */ /* 0x002fca00078eb8ff */
[----:B------:R1:W-:Y:S01]  /*0fd0*/  STS [UR20+0x34], R3 ;  /* 0x00003403ff007988 */ /* 0x0003e20008000814 */
[----:B------:R-:W-:Y:S05]  /*0fe0*/  @P2 BRA `(.L_x_42) ;  /* 0x0000000000202947 */ /* 0x000fea0003800000 */
[----:B-1----:R-:W1:Y:S01]  /*0ff0*/  LDS R3, [UR20+0x8] ;  /* 0x00000814ff037984 */ /* 0x002e620008000800 */
[----:B------:R-:W-:-:S05]  /*1000*/  IMAD.MOV.U32 R4, RZ, RZ, 0x780 ;  /* 0x00000780ff047424 */ /* 0x000fca00078e00ff */
[----:B-1----:R-:W-:-:S05]  /*1010*/  LOP3.LUT R3, R3, 0x500, R4, 0xd8, !PT ;  /* 0x0000050003037812 */ /* 0x002fca00078ed804 */
[----:B------:R1:W-:Y:S02]  /*1020*/  STS [UR20+0x8], R3 ;  /* 0x00000803ff007988 */ /* 0x0003e40008000814 */
.L_x_41:
[----:B------:R-:W-:Y:S05]  /*1030*/  @P2 BRA `(.L_x_43) ;  /* 0x0000000000282947 */ /* 0x000fea0003800000 */
[----:B-1-34-:R-:W1:Y:S02]  /*1040*/  LDS R3, [UR20+0x8] ;  /* 0x00000814ff037984 */ /* 0x01ae640008000800 */
[----:B-1----:R-:W-:-:S05]  /*1050*/  LOP3.LUT R3, R3, 0x1800, RZ, 0xb8, !PT ;  /* 0x0000180003037812 */ /* 0x002fca00078eb8ff */
[----:B------:R3:W-:Y:S02]  /*1060*/  STS [UR20+0x8], R3 ;  /* 0x00000803ff007988 */ /* 0x0007e40008000814 */
.L_x_42:
[----:B------:R-:W-:Y:S05]  /*1070*/  @P2 BREAK B4 ;  /* 0x0000000000042942 */ /* 0x000fea0003800000 */
[----:B------:R-:W-:Y:S05]  /*1080*/  @P2 BRA `(.L_x_44) ;  /* 0x0000000000242947 */ /* 0x000fea0003800000 */
[----:B-1-3--:R-:W1:Y:S01]  /*1090*/  LDS R3, [UR20+0x8] ;  /* 0x00000814ff037984 */ /* 0x00ae620008000800 */
[----:B------:R-:W-:-:S05]  /*10a0*/  IMAD.MOV.U32 R4, RZ, RZ, 0x6000 ;  /* 0x00006000ff047424 */ /* 0x000fca00078e00ff */
[----:B-1----:R-:W-:-:S04]  /*10b0*/  LOP3.LUT R3, R3, 0x6000, R4, 0xd8, !PT ;  /* 0x0000600003037812 */ /* 0x002fc800078ed804 */
[----:B------:R-:W-:-:S05]  /*10c0*/  LOP3.LUT R3, R3, 0x400000, RZ, 0xb8, !PT ;  /* 0x0040000003037812 */ /* 0x000fca00078eb8ff */
[----:B------:R1:W-:Y:S02]  /*10d0*/  STS [UR20+0x8], R3 ;  /* 0x00000803ff007988 */ /* 0x0003e40008000814 */
.L_x_43:
[----:B------:R-:W-:Y:S05]  /*10e0*/  BSYNC B4 ;  /* 0x0000000000047941 */ /* 0x000fea0003800000 */
.L_x_40:
[----:B-1-34-:R-:W1:Y:S02]  /*10f0*/  @!P2 LDS R3, [UR20+0x8] ;  /* 0x00000814ff03a984 */ /* 0x01ae640008000800 */
[----:B-1----:R-:W-:-:S05]  /*1100*/  @!P2 LOP3.LUT R3, R3, 0x8000, RZ, 0xb8, !PT ;  /* 0x000080000303a812 */ /* 0x002fca00078eb8ff */
[----:B------:R4:W-:Y:S02]  /*1110*/  @!P2 STS [UR20+0x8], R3 ;  /* 0x00000803ff00a988 */ /* 0x0009e40008000814 */
.L_x_44:
[----:B------:R-:W-:Y:S05]  /*1120*/  BSYNC B3 ;  /* 0x0000000000037941 */ /* 0x000fea0003800000 */
.L_x_39:
[----:B------:R-:W-:Y:S05]  /*1130*/  WARPSYNC.ALL ;  /* 0x0000000000007948 */ /* 0x000fea0003800000 */
[----:B------:R-:W-:Y:S01]  /*1140*/  UIADD3 UR5, UR5, 0x100, URZ ;  /* 0x0000010005057890 */ /* 0x000fe2000fffe03f */
[----:B------:R-:W-:Y:S02]  /*1150*/  ISETP.GE.AND P1, PT, R14, 0x1, PT ;  /* 0x000000010e00780c */ /* 0x000fe40003f26270 */
[----:B------:R-:W-:Y:S02]  /*1160*/  CS2R R120, SRZ ;  /* 0x0000000000787805 */ /* 0x000fe4000001ff00 */
[----:B------:R-:W-:Y:S01]  /*1170*/  CS2R R122, SRZ ;  /* 0x00000000007a7805 */ /* 0x000fe2000001ff00 */
[----:B------:R-:W-:Y:S01]  /*1180*/  UIADD3 UR32, UP0, UR5, UR32, URZ ;  /* 0x0000002005207290 */ /* 0x000fe2000ff1e03f */
[----:B------:R-:W-:-:S02]  /*1190*/  CS2R R124, SRZ ;  /* 0x00000000007c7805 */ /* 0x000fc4000001ff00 */
[----:B------:R-:W-:Y:S02]  /*11a0*/  CS2R R126, SRZ ;  /* 0x00000000007e7805 */ /* 0x000fe4000001ff00 */
[----:B------:R-:W-:Y:S01]  /*11b0*/  CS2R R128, SRZ ;  /* 0x0000000000807805 */ /* 0x000fe2000001ff00 */
[----:B------:R-:W-:Y:S01]  /*11c0*/  ULEA.HI.X.SX32 UR33, UR5, UR33, 0x1, UP0 ;  /* 0x0000002105217291 */ /* 0x000fe200080f0e3f */
[----:B------:R-:W-:Y:S02]  /*11d0*/  CS2R R130, SRZ ;  /* 0x0000000000827805 */ /* 0x000fe4000001ff00 */
[----:B------:R-:W-:Y:S02]  /*11e0*/  CS2R R132, SRZ ;  /* 0x0000000000847805 */ /* 0x000fe4000001ff00 */
[----:B------:R-:W-:Y:S02]  /*11f0*/  CS2R R134, SRZ ;  /* 0x0000000000867805 */ /* 0x000fe4000001ff00 */
[----:B------:R-:W-:-:S02]  /*1200*/  CS2R R136, SRZ ;  /* 0x0000000000887805 */ /* 0x000fc4000001ff00 */
[----:B------:R-:W-:Y:S02]  /*1210*/  CS2R R138, SRZ ;  /* 0x00000000008a7805 */ /* 0x000fe4000001ff00 */
[----:B------:R-:W-:Y:S02]  /*1220*/  CS2R R140, SRZ ;  /* 0x00000000008c7805 */ /* 0x000fe4000001ff00 */
        /* <DEDUP_REMOVED lines=39> */
[----:B------:R-:W-:Y:S01]  /*14a0*/  CS2R R28, SRZ ;  /* 0x00000000001c7805 */ /* 0x000fe2000001ff00 */
[----:B------:R-:W-:Y:S01]  /*14b0*/  IMAD.MOV.U32 R30, RZ, RZ, RZ ;  /* 0x000000ffff1e7224 */ /* 0x000fe200078e00ff */
[----:B------:R-:W-:Y:S06]  /*14c0*/  @P0 BRA `(.L_x_45) ;  /* 0x0000000000280947 */ /* 0x000fec0003800000 */
[----:B-1-34-:R-:W1:Y:S01]  /*14d0*/  S2R R3, SR_LANEID ;  /* 0x0000000000037919 */ /* 0x01ae620000000000 */
[----:B------:R-:W-:Y:S05]  /*14e0*/  WARPSYNC.ALL ;  /* 0x0000000000007948 */ /* 0x000fea0003800000 */
[----:B-1----:R-:W-:-:S05]  /*14f0*/  IMAD.SHL.U32 R6, R3, 0x4, RZ ;  /* 0x0000000403067824 */ /* 0x002fca00078e00ff */
[----:B------:R-:W1:Y:S01]  /*1500*/  LDS R3, [R6+UR20] ;  /* 0x0000001406037984 */ /* 0x000e620008000800 */
[----:B------:R-:W-:-:S05]  /*1510*/  IADD3 R4, P3, R6, UR32, RZ ;  /* 0x0000002006047c10 */ /* 0x000fca000ff7e0ff */
[----:B------:R-:W-:-:S05]  /*1520*/  IMAD.X R5, RZ, RZ, UR33, P3 ;  /* 0x00000021ff057e24 */ /* 0x000fca00098e06ff */
[----:B-1----:R1:W3:Y:S01]  /*1530*/  ATOMG.E.EXCH.STRONG.GPU PT, RZ, [R4], R3 ;  /* 0x0000000304ff73a8 */ /* 0x0022e200041ee100 */
[----:B------:R-:W-:-:S04]  /*1540*/  DEPBAR {5,4,3,2,1,0} ;  /* 0x0000003f0000791a */ /* 0x000fc80000000000 */
[----:B------:R1:W-:Y:S01]  /*1550*/  UTMACCTL.IV [UR32] ;  /* 0x00000000200079b9 */ /* 0x0003e20008000000 */
[----:B------:R-:W-:Y:S01]  /*1560*/  NOP ;  /* 0x0000000000007918 */ /* 0x000fe20000000000 */
.L_x_45:
[----:B------:R-:W-:Y:S05]  /*1570*/  @P0 BRA `(.L_x_46) ;  /* 0x00000000000c0947 */ /* 0x000fea0003800000 */
[----:B------:R0:W-:Y:S01]  /*1580*/  UTMACMDFLUSH ;  /* 0x00000000000079b7 */ /* 0x0001e20000000000 */
[----:B------:R-:W-:Y:S05]  /*1590*/  @P0 BRA `(.L_x_46) ;  /* 0x0000000000040947 */ /* 0x000fea0003800000 */
[----:B------:R-:W-:-:S04]  /*15a0*/  DEPBAR.LE SB0, 0x0 ;  /* 0x000080000000791a */ /* 0x000fc80000000000 */
.L_x_46:
[----:B------:R-:W-:Y:S05]  /*15b0*/  WARPSYNC.ALL ;  /* 0x0000000000007948 */ /* 0x000fea0003800000 */
[----:B---3--:R-:W-:Y:S01]  /*15c0*/  BAR.SYNC.DEFER_BLOCKING 0x0 ;  /* 0x0000000000007b1d */ /* 0x008fe20000010000 */
[----:B------:R-:W-:Y:S01]  /*15d0*/  USHF.L.U32 UR15, UR34, 0x8, URZ ;  /* 0x00000008220f7899 */ /* 0x000fe2000800063f */
[----:B------:R-:W-:Y:S01]  /*15e0*/  IMAD.MOV.U32 R31, RZ, RZ, RZ ;  /* 0x000000ffff1f7224 */ /* 0x000fe200078e00ff */
[----:B------:R-:W-:Y:S01]  /*15f0*/  USHF.L.U32 UR18, UR23, 0x6, URZ ;  /* 0x0000000617127899 */ /* 0x000fe2000800063f */
[----:B------:R-:W-:Y:S02]  /*1600*/  CS2R R32, SRZ ;  /* 0x0000000000207805 */ /* 0x000fe4000001ff00 */
[----:B------:R-:W-:Y:S01]  /*1610*/  CS2R R34, SRZ ;  /* 0x0000000000227805 */ /* 0x000fe2000001ff00 */
[----:B------:R-:W-:Y:S01]  /*1620*/  VOTEU.ALL UP0, P2 ;  /* 0x00000000003f7886 */ /* 0x000fe20001000000 */
[----:B------:R-:W-:Y:S01]  /*1630*/  UMOV UR6, 0x1 ;  /* 0x0000000100067882 */ /* 0x000fe20000000000 */
[----:B------:R-:W-:Y:S01]  /*1640*/  VOTEU.ALL UP1, P2 ;  /* 0x00000000003f7886 */ /* 0x000fe20001020000 */
[----:B------:R-:W-:-:S02]  /*1650*/  CS2R R36, SRZ ;  /* 0x0000000000247805 */ /* 0x000fc4000001ff00 */
[----:B------:R-:W-:Y:S01]  /*1660*/  CS2R R38, SRZ ;  /* 0x0000000000267805 */ /* 0x000fe2000001ff00 */
[----:B------:R-:W-:-:S04]  /*1670*/  @!UP0 UIADD3 UR8, -UR6, 0x100000, URZ ;  /* 0x0010000006088890 */ /* 0x000fc8000fffe13f */
[----:B------:R-:W-:Y:S02]  /*1680*/  @!UP0 USHF.L.U32 UR9, UR8, 0xb, URZ ;  /* 0x0000000b08098899 */ /* 0x000fe4000800063f */
[----:B------:R-:W-:Y:S01]  /*1690*/  @!UP0 USHF.L.U32 UR8, UR8, 0x1, URZ ;  /* 0x0000000108088899 */ /* 0x000fe2000800063f */
[----:B------:R-:W-:Y:S01]  /*16a0*/  CS2R R40, SRZ ;  /* 0x0000000000287805 */ /* 0x000fe2000001ff00 */
[----:B------:R-:W-:-:S04]  /*16b0*/  @!UP0 UIADD3 UR6, -UR6, 0x100000, URZ ;  /* 0x0010000006068890 */ /* 0x000fc8000fffe13f */
[----:B------:R-:W-:Y:S02]  /*16c0*/  @!UP0 USHF.L.U32 UR7, UR6, 0xb, URZ ;  /* 0x0000000b06078899 */ /* 0x000fe4000800063f */
[----:B------:R-:W-:Y:S01]  /*16d0*/  @!UP0 USHF.L.U32 UR6, UR6, 0x1, URZ ;  /* 0x0000000106068899 */ /* 0x000fe2000800063f */
[----:B------:R-:W-:Y:S01]  /*16e0*/  CS2R R42, SRZ ;  /* 0x00000000002a7805 */ /* 0x000fe2000001ff00 */
[----:B------:R-:W-:Y:S01]  /*16f0*/  VOTEU.ALL UP0, P2 ;  /* 0x00000000003f7886 */ /* 0x000fe20001000000 */
[----:B------:R-:W-:Y:S02]  /*1700*/  CS2R R44, SRZ ;  /* 0x00000000002c7805 */ /* 0x000fe4000001ff00 */
[----:B------:R-:W-:Y:S02]  /*1710*/  CS2R R46, SRZ ;  /* 0x00000000002e7805 */ /* 0x000fe4000001ff00 */
[----:B------:R-:W-:Y:S02]  /*1720*/  CS2R R48, SRZ ;  /* 0x0000000000307805 */ /* 0x000fe4000001ff00 */
[----:B------:R-:W-:-:S02]  /*1730*/  CS2R R50, SRZ ;  /* 0x0000000000327805 */ /* 0x000fc4000001ff00 */
[----:B------:R-:W-:Y:S02]  /*1740*/  CS2R R52, SRZ ;  /* 0x0000000000347805 */ /* 0x000fe4000001ff00 */
[----:B------:R-:W-:Y:S01]  /*1750*/  CS2R R54, SRZ ;  /* 0x0000000000367805 */ /* 0x000fe2000001ff00 */
[----:B------:R-:W3:Y:S02]  /*1760*/  FENCE.VIEW.ASYNC.S ;  /* 0x00000000000073c6 */ /* 0x000ee40000000000 */
[----:B---3--:R3:W4:Y:S02]  /*1770*/  @!UP0 SYNCS.EXCH.64 URZ, [UR20+0xa000], UR8 ;  /* 0x00a00008143f85b2 */ /* 0x0087240008000100 */
[----:B----4-:R-:W-:Y:S06]  /*1780*/  BAR.SYNC.DEFER_BLOCKING 0x0 ;  /* 0x0000000000007b1d */ /* 0x010fec0000010000 */
[----:B------:R3:W4:Y:S01]  /*1790*/  @!UP1 SYNCS.EXCH.64 URZ, [UR20+0xa008], UR6 ;  /* 0x00a00806143f95b2 */ /* 0x0007220008000100 */
[----:B------:R-:W-:Y:S05]  /*17a0*/  @!P1 BRA `(.L_x_47) ;  /* 0x0000000800389947 */ /* 0x000fea0003800000 */
        /* <DEDUP_REMOVED lines=63> */
[----:B------:R-:W-:Y:S01]  /*1ba0*/  CS2R R54, SRZ ;  /* 0x0000000000367805 */ /* 0x000fe2000001ff00 */
[----:B------:R-:W-:Y:S01]  /*1bb0*/  UMOV UR5, URZ ;  /* 0x0000003f00057c82 */ /* 0x000fe20008000000 */
[----:B------:R-:W-:-:S05]  /*1bc0*/  UMOV UR14, URZ ;  /* 0x0000003f000e7c82 */ /* 0x000fca0008000000 */
.L_x_49:
[----:B----4-:R-:W-:Y:S01]  /*1bd0*/  BAR.SYNC.DEFER_BLOCKING 0x0 ;  /* 0x0000000000007b1d */ /* 0x010fe20000010000 */
[----:B------:R-:W-:Y:S01]  /*1be0*/  ULEA UR21, UR5, UR20, 0x3 ;  /* 0x0000001405157291 */ /* 0x000fe2000f8e183f */
[----:B-1----:R-:W-:Y:S01]  /*1bf0*/  @!P2 IMAD.MOV.U32 R4, RZ, RZ, 0x5000 ;  /* 0x00005000ff04a424 */ /* 0x002fe200078e00ff */
[----:B------:R-:W-:Y:S01]  /*1c00*/  ELECT P0, URZ, PT ;  /* 0x00000000003f782f */ /* 0x000fe20003800000 */
[----:B------:R-:W-:Y:S01]  /*1c10*/  IMAD.U32 R3, RZ, RZ, UR4 ;  /* 0x00000004ff037e24 */ /* 0x000fe2000f8e00ff */
[----:B------:R-:W-:Y:S02]  /*1c20*/  ULEA UR12, UR5, UR20, 0xe ;  /* 0x00000014050c7291 */ /* 0x000fe4000f8e703f */
[C---:B------:R-:W-:Y:S02]  /*1c30*/  ISETP.LT.U32.AND P0, PT, R2.reuse, 0x20, P0 ;  /* 0x000000200200780c */ /* 0x040fe40000701070 */
[----:B------:R-:W-:Y:S02]  /*1c40*/  ELECT P1, URZ, PT ;  /* 0x00000000003f782f */ /* 0x000fe40003820000 */
[----:B------:R-:W-:Y:S01]  /*1c50*/  SHF.L.U32 R3, R3, 0x1f, RZ ;  /* 0x0000001f03037819 */ /* 0x000fe200000006ff */
[----:B------:R-:W-:Y:S01]  /*1c60*/  ULEA UR16, UR5, UR20, 0xc ;  /* 0x0000001405107291 */ /* 0x000fe2000f8e603f */
[----:B------:R-:W-:Y:S01]  /*1c70*/  ISETP.LT.U32.AND P1, PT, R2, 0x20, P1 ;  /* 0x000000200200780c */ /* 0x000fe20000f21070 */
[----:B------:R-:W-:-:S02]  /*1c80*/  UMOV UR19, UR14 ;  /* 0x0000000e00137c82 */ /* 0x000fc40008000000 */
[----:B------:R-:W-:Y:S02]  /*1c90*/  UIADD3 UR16, UR16, 0x8000, URZ ;  /* 0x0000800010107890 */ /* 0x000fe4000fffe03f */
[----:B---3--:R-:W-:Y:S02]  /*1ca0*/  USHF.R.U32.HI UR8, URZ, 0x4, UR12 ;  /* 0x000000043f087899 */ /* 0x008fe4000801160c */
[----:B------:R-:W-:Y:S01]  /*1cb0*/  USHF.R.U32.HI UR10, URZ, 0x4, UR16 ;  /* 0x000000043f0a7899 */ /* 0x000fe20008011610 */
[----:B------:R-:W-:Y:S01]  /*1cc0*/  VOTEU.ANY UP0, P0 ;  /* 0x00000000003f7886 */ /* 0x000fe20000000100 */
[----:B------:R-:W-:Y:S01]  /*1cd0*/  VOTEU.ANY UP2, P0 ;  /* 0x00000000003f7886 */ /* 0x000fe20000040100 */
[----:B------:R-:W-:Y:S01]  /*1ce0*/  USGXT.U32 UR8, UR8, 0xe ;  /* 0x0000000e0808789a */ /* 0x000fe20008000000 */
[----:B------:R1:W-:Y:S01]  /*1cf0*/  @!P2 SYNCS.ARRIVE.TRANS64 RZ, [UR21+0xa000], R4 ;  /* 0x00a00004ffffa9a7 */ /* 0x0003e20008000015 */
[----:B------:R3:W-:Y:S06]  /*1d00*/  MEMBAR.ALL.CTA ;  /* 0x0000000000007992 */ /* 0x0007ec0000008000 */
[----:B---3--:R-:W3:Y:S01]  /*1d10*/  FENCE.VIEW.ASYNC.S ;  /* 0x00000000000073c6 */ /* 0x008ee20000000000 */
[----:B------:R-:W-:Y:S01]  /*1d20*/  @UP0 UIADD3 UR13, UR21, 0xa000, URZ ;  /* 0x0000a000150d0890 */ /* 0x000fe2000fffe03f */
[----:B------:R-:W-:Y:S01]  /*1d30*/  @UP0 UMOV UR6, UR28 ;  /* 0x0000001c00060c82 */ /* 0x000fe20008000000 */
[----:B------:R-:W-:Y:S01]  /*1d40*/  @UP0 UMOV UR7, UR29 ;  /* 0x0000001d00070c82 */ /* 0x000fe20008000000 */
[----:B---3--:R-:W-:Y:S01]  /*1d50*/  VOTEU.ANY UP1, P1 ;  /* 0x00000000003f7886 */ /* 0x008fe20000820100 */
[----:B------:R-:W-:Y:S01]  /*1d60*/  VOTEU.ANY UP3, P1 ;  /* 0x00000000003f7886 */ /* 0x000fe20000860100 */
[----:B------:R-:W-:Y:S01]  /*1d70*/  USGXT.U32 UR10, UR10, 0xe ;  /* 0x0000000e0a0a789a */ /* 0x000fe20008000000 */
[----:B------:R-:W-:-:S02]  /*1d80*/  UMOV UR9, 0x80000020 ;  /* 0x8000002000097882 */ /* 0x000fc40000000000 */
[----:B------:R-:W-:Y:S01]  /*1d90*/  @UP1 UIADD3 UR17, UR21, 0xa000, URZ ;  /* 0x0000a00015111890 */ /* 0x000fe2000fffe03f */
[----:B------:R-:W-:Y:S01]  /*1da0*/  @UP1 UMOV UR24, UR30 ;  /* 0x0000001e00181c82 */ /* 0x000fe20008000000 */
[----:B------:R-:W-:Y:S01]  /*1db0*/  @UP1 UMOV UR25, UR31 ;  /* 0x0000001f00191c82 */ /* 0x000fe20008000000 */
[----:B------:R-:W-:Y:S01]  /*1dc0*/  UMOV UR11, 0x40000040 ;  /* 0x40000040000b7882 */ /* 0x000fe20000000000 */
[----:B------:R-:W-:Y:S06]  /*1dd0*/  BAR.SYNC.DEFER_BLOCKING 0x0 ;  /* 0x0000000000007b1d */ /* 0x000fec0000010000 */
[----:B------:R1:W-:Y:S02]  /*1de0*/  @UP2 UTMALDG.2D [UR12], [UR6] ;  /* 0x0000000c060025b4 */ /* 0x0003e40008008000 */
[----:B------:R-:W-:Y:S06]  /*1df0*/  BAR.SYNC.DEFER_BLOCKING 0x0 ;  /* 0x0000000000007b1d */ /* 0x000fec0000010000 */
[----:B------:R1:W-:Y:S02]  /*1e00*/  @UP3 UTMALDG.2D [UR16], [UR24] ;  /* 0x00000010180035b4 */ /* 0x0003e40008008000 */
[----:B------:R-:W-:Y:S06]  /*1e10*/  BAR.SYNC.DEFER_BLOCKING 0x0 ;  /* 0x0000000000007b1d */ /* 0x000fec0000010000 */
[----:B------:R-:W3:Y:S02]  /*1e20*/  SYNCS.PHASECHK.TRANS64.TRYWAIT P0, [UR21+0xa000], R3 ;  /* 0x00a00003ff0075a7 */ /* 0x000ee40008000155 */
[----:B-1-3--:R-:W-:Y:S05]  /*1e30*/  @!P0 BRA `(.L_x_48) ;  /* 0x0000000800608947 */ /* 0x00afea0003800000 */
.L_x_50:
[----:B------:R-:W-:Y:S02]  /*1e40*/  WARPGROUP.DEPBAR.LE gsb0, 0x0 ;  /* 0x00008000000079c5 */ /* 0x000fe40000010000 */
[----:B------:R-:W-:Y:S01]  /*1e50*/  WARPGROUP.ARRIVE ;  /* 0x00000000000079c5 */ /* 0x000fe20000000000 */
[----:B------:R-:W-:Y:S01]  /*1e60*/  UIADD3 UR24, UP0, UR8, 0x2, URZ ;  /* 0x0000000208187890 */ /* 0x000fe2000ff1e03f */
[----:B------:R-:W1:Y:S01]  /*1e70*/  LDC R3, c[0x0][0x230] ;  /* 0x00008c00ff037b82 */ /* 0x000e620000000800 */
[----:B------:R-:W-:Y:S01]  /*1e80*/  UMOV UR6, URZ ;  /* 0x0000003f00067c82 */ /* 0x000fe20008000000 */
[----:B------:R-:W-:Y:S01]  /*1e90*/  UMOV UR26, 0x80 ;  /* 0x00000080001a7882 */ /* 0x000fe20000000000 */
[----:B------:R-:W-:Y:S01]  /*1ea0*/  UIADD3.X UR25, UR6, -0x7fffffe0, URZ, UP0, !UPT ;  /* 0x8000002006197890 */ /* 0x000fe200087fe43f */
[----:B------:R-:W-:Y:S01]  /*1eb0*/  HGMMA.64x64x16.F32.BF16 R120, gdesc[UR8].tnspB, R120 ;  /* 0x40e00000087879f0 */ /* 0x000fe20008701878 */
[----:B------:R-:W-:Y:S01]  /*1ec0*/  UMOV UR27, 0x40000040 ;  /* 0x40000040001b7882 */ /* 0x000fe20000000000 */
[----:B------:R-:W-:Y:S01]  /*1ed0*/  UMOV UR6, UR10 ;  /* 0x0000000a00067c82 */ /* 0x000fe20008000000 */
[----:B------:R-:W-:Y:S01]  /*1ee0*/  UMOV UR7, URZ ;  /* 0x0000003f00077c82 */ /* 0x000fe20008000000 */
[----:B------:R-:W-:-:S02]  /*1ef0*/  UIADD3.64 UR8, UR24, 0xfe, URZ ;  /* 0x000000fe18087897 */ /* 0x000fc4000fffe03f */
[----:B------:R-:W-:Y:S02]  /*1f00*/  UIADD3.64 UR26, UR6, UR26, URZ ;  /* 0x0000001a061a7297 */ /* 0x000fe4000fffe03f */
[----:B------:R-:W-:Y:S02]  /*1f10*/  UIADD3.64 UR36, UR24, 0x100, URZ ;  /* 0x0000010018247897 */ /* 0x000fe4000fffe03f */
[----:B------:R-:W-:Y:S02]  /*1f20*/  UIADD3 UR14, UR14, 0x20, URZ ;  /* 0x000000200e0e7890 */ /* 0x000fe4000fffe03f */
[----:B------:R-:W-:Y:S01]  /*1f30*/  UIADD3 UR5, UR5, 0x1, URZ ;  /* 0x0000000105057890 */ /* 0x000fe2000fffe03f */
[----:B------:R-:W-:Y:S01]  /*1f40*/  UMOV UR38, UR26 ;  /* 0x0000001a00267c82 */ /* 0x000fe20008000000 */
[----:B------:R-:W-:Y:S02]  /*1f50*/  UMOV UR39, UR27 ;  /* 0x0000001b00277c82 */ /* 0x000fe40008000000 */
[----:B------:R-:W-:Y:S01]  /*1f60*/  UISETP.NE.U32.AND UP0, UPT, UR5, 0x2, UPT ;  /* 0x000000020500788c */ /* 0x000fe2000bf05070 */
[----:B-1----:R-:W-:-:S03]  /*1f70*/  ISETP.LE.AND P0, PT, R3, UR14, PT ;  /* 0x0000000e03007c0c */ /* 0x002fc6000bf03270 */
[----:B------:R-:W-:Y:S02]  /*1f80*/  USEL UR6, URZ, 0x1, UP0 ;  /* 0x000000013f067887 */ /* 0x000fe40008000000 */
[----:B------:R-:W-:Y:S02]  /*1f90*/  USEL UR5, UR5, URZ, UP0 ;  /* 0x0000003f05057287 */ /* 0x000fe40008000000 */
[----:B------:R-:W-:Y:S01]  /*1fa0*/  ULOP3.LUT UR4, UR4, UR6, URZ, 0x3c, !UPT ;  /* 0x0000000604047292 */ /* 0x000fe2000f8e3c3f */
[----:B------:R-:W-:Y:S04]  /*1fb0*/  HGMMA.64x64x16.F32.BF16 R120, gdesc[UR24].tnspB, R120 ;  /* 0x40e00000187879f0 */ /* 0x000fe80008701878 */
[----:B------:R-:W-:Y:S01]  /*1fc0*/  HGMMA.64x64x16.F32.BF16 R88, gdesc[UR8].tnspB, R88 ;  /* 0x40e00000085879f0 */ /* 0x000fe20008701858 */
[----:B------:R-:W-:-:S03]  /*1fd0*/  UIADD3.64 UR8, UR24, 0x1fe, URZ ;  /* 0x000001fe18087897 */ /* 0x000fc6000fffe03f */
[----:B------:R-:W-:Y:S01]  /*1fe0*/  HGMMA.64x64x16.F32.BF16 R88, gdesc[UR36].tnspB, R88 ;  /* 0x40e00000245879f0 */ /* 0x000fe20008701858 */
[----:B------:R-:W-:Y:S01]  /*1ff0*/  UIADD3.64 UR36, UR24, 0x200, URZ ;  /* 0x0000020018247897 */ /* 0x000fe2000fffe03f */
[----:B------:R-:W-:-:S04]  /*2000*/  UMOV UR38, UR26 ;  /* 0x0000001a00267c82 */ /* 0x000fc80008000000 */
[----:B------:R-:W-:Y:S01]  /*2010*/  HGMMA.64x64x16.F32.BF16 R56, gdesc[UR8].tnspB, R56 ;  /* 0x40e00000083879f0 */ /* 0x000fe20008701838 */
[----:B------:R-:W-:Y:S01]  /*2020*/  UIADD3.64 UR8, UR24, 0x2fe, URZ ;  /* 0x000002fe18087897 */ /* 0x000fe2000fffe03f */
[----:B------:R-:W-:Y:S01]  /*2030*/  UMOV UR39, UR27 ;  /* 0x0000001b00277c82 */ /* 0x000fe20008000000 */
[----:B------:R-:W-:Y:S01]  /*2040*/  UIADD3.64 UR24, UR24, 0x300, URZ ;  /* 0x0000030018187897 */ /* 0x000fe2000fffe03f */
[----:B------:R-:W-:Y:S06]  /*2050*/  HGMMA.64x64x16.F32.BF16 R56, gdesc[UR36].tnspB, R56 ;  /* 0x40e00000243879f0 */ /* 0x000fec0008701838 */
[----:B------:R-:W-:Y:S04]  /*2060*/  HGMMA.64x64x16.F32.BF16 R24, gdesc[UR8].tnspB, R24 ;  /* 0x40e00000081879f0 */ /* 0x000fe80008701818 */
[----:B------:R-:W-:Y:S01]  /*2070*/  HGMMA.64x64x16.F32.BF16 R24, gdesc[UR24].tnspB, R24, gsb0 ;  /* 0x40e00000181879f0 */ /* 0x000fe20008001818 */
[----:B------:R-:W-:Y:S05]  /*2080*/  @!P0 BRA `(.L_x_49) ;  /* 0xfffffff800d08947 */ /* 0x000fea000383ffff */
.L_x_47:
[----:B------:R-:W-:Y:S02]  /*2090*/  WARPGROUP.DEPBAR.LE gsb0, 0x0 ;  /* 0x00008000000079c5 */ /* 0x000fe40000010000 */
[----:B----4-:R-:W-:Y:S01]  /*20a0*/  BAR.SYNC.DEFER_BLOCKING 0x0 ;  /* 0x0000000000007b1d */ /* 0x010fe20000010000 */
[C---:B-1----:R-:W-:Y:S01]  /*20b0*/  IMAD.SHL.U32 R3, R0.reuse, 0x80, RZ ;  /* 0x0000008000037824 */ /* 0x042fe200078e00ff */
[----:B------:R-:W-:Y:S01]  /*20c0*/  ELECT P0, URZ, PT ;  /* 0x00000000003f782f */ /* 0x000fe20003800000 */
[----:B------:R-:W-:Y:S01]  /*20d0*/  IMAD.SHL.U32 R4, R0, 0x10, RZ ;  /* 0x0000001000047824 */ /* 0x000fe200078e00ff */
[----:B------:R-:W-:Y:S02]  /*20e0*/  F2FP.BF16.F32.PACK_AB R120, R121, R120 ;  /* 0x000000787978723e */ /* 0x000fe400000010ff */
[----:B------:R-:W-:Y:S01]  /*20f0*/  LOP3.LUT R3, R3, 0x780, RZ, 0xc0, !PT ;  /* 0x0000078003037812 */ /* 0x000fe200078ec0ff */
[----:B------:R-:W-:Y:S01]  /*2100*/  UMOV UR21, UR18 ;  /* 0x0000001200157c82 */ /* 0x000fe20008000000 */
[----:B------:R-:W-:Y:S01]  /*2110*/  F2FP.BF16.F32.PACK_AB R121, R123, R122 ;  /* 0x0000007a7b79723e */ /* 0x000fe200000010ff */
[----:B------:R-:W-:Y:S01]  /*2120*/  UMOV UR22, UR15 ;  /* 0x0000000f00167c82 */ /* 0x000fe20008000000 */
[----:B------:R-:W-:-:S02]  /*2130*/  LOP3.LUT R3, R3, 0x70, R4, 0xf8, !PT ;  /* 0x0000007003037812 */ /* 0x000fc400078ef804 */
[----:B------:R-:W-:Y:S02]  /*2140*/  F2FP.BF16.F32.PACK_AB R88, R89, R88 ;  /* 0x000000585958723e */ /* 0x000fe400000010ff */
[----:B------:R-:W-:Y:S01]  /*2150*/  LOP3.LUT R3, R3, 0x10, R0, 0x78, !PT ;  /* 0x0000001003037812 */ /* 0x000fe200078e7800 */
[----:B------:R-:W-:Y:S01]  /*2160*/  IMAD.SHL.U32 R0, R0, 0x40, RZ ;  /* 0x0000004000007824 */ /* 0x000fe200078e00ff */
[----:B------:R-:W-:Y:S02]  /*2170*/  ISETP.LT.U32.AND P0, PT, R2, 0x20, P0 ;  /* 0x000000200200780c */ /* 0x000fe40000701070 */
[----:B------:R-:W-:Y:S02]  /*2180*/  F2FP.BF16.F32.PACK_AB R122, R125, R124 ;  /* 0x0000007c7d7a723e */ /* 0x000fe400000010ff */
[----:B------:R-:W-:Y:S02]  /*2190*/  LOP3.LUT R0, R3, 0x1800, R0, 0xf8, !PT ;  /* 0x0000180003007812 */ /* 0x000fe400078ef800 */
[----:B------:R-:W-:Y:S01]  /*21a0*/  F2FP.BF16.F32.PACK_AB R123, R127, R126 ;  /* 0x0000007e7f7b723e */ /* 0x000fe200000010ff */
[----:B------:R-:W1:Y:S02]  /*21b0*/  @!P2 SYNCS.CCTL.IV [UR20+0xa000] ;  /* 0x00a00000ff00a9b1 */ /* 0x000e640008000014 */
[----:B-1----:R-:W-:Y:S01]  /*21c0*/  BAR.SYNC.DEFER_BLOCKING 0x0 ;  /* 0x0000000000007b1d */ /* 0x002fe20000010000 */
[C---:B------:R-:W-:Y:S01]  /*21d0*/  LOP3.LUT R3, R0.reuse, 0x20, RZ, 0x3c, !PT ;  /* 0x0000002000037812 */ /* 0x040fe200078e3cff */
[----:B------:R-:W-:Y:S01]  /*21e0*/  VIADD R2, R0, UR20 ;  /* 0x0000001400027c36 */ /* 0x000fe20008000000 */
[----:B------:R-:W-:-:S02]  /*21f0*/  F2FP.BF16.F32.PACK_AB R89, R91, R90 ;  /* 0x0000005a5b59723e */ /* 0x000fc400000010ff */
[----:B------:R-:W-:Y:S01]  /*2200*/  F2FP.BF16.F32.PACK_AB R56, R57, R56 ;  /* 0x000000383938723e */ /* 0x000fe200000010ff */
[----:B------:R-:W-:Y:S01]  /*2210*/  VIADD R3, R3, UR20 ;  /* 0x0000001403037c36 */ /* 0x000fe20008000000 */
[----:B------:R-:W-:Y:S01]  /*2220*/  F2FP.BF16.F32.PACK_AB R90, R93, R92 ;  /* 0x0000005c5d5a723e */ /* 0x000fe200000010ff */
[----:B------:R-:W-:Y:S01]  /*2230*/  VOTEU.ANY UP0, P0 ;  /* 0x00000000003f7886 */ /* 0x000fe20000000100 */
[----:B------:R-:W-:Y:S01]  /*2240*/  F2FP.BF16.F32.PACK_AB R91, R95, R94 ;  /* 0x0000005e5f5b723e */ /* 0x000fe200000010ff */
[----:B------:R-:W-:Y:S01]  /*2250*/  VOTEU.ANY UP1, P0 ;  /* 0x00000000003f7886 */ /* 0x000fe20000020100 */
[----:B------:R-:W-:Y:S02]  /*2260*/  F2FP.BF16.F32.PACK_AB R57, R59, R58 ;  /* 0x0000003a3b39723e */ /* 0x000fe400000010ff */
[----:B------:R-:W-:Y:S01]  /*2270*/  F2FP.BF16.F32.PACK_AB R24, R25, R24 ;  /* 0x000000181918723e */ /* 0x000fe200000010ff */
[----:B---3--:R-:W-:Y:S01]  /*2280*/  @UP0 UMOV UR6, UR32 ;  /* 0x0000002000060c82 */ /* 0x008fe20008000000 */
[----:B------:R-:W-:Y:S01]  /*2290*/  F2FP.BF16.F32.PACK_AB R128, R129, R128 ;  /* 0x000000808180723e */ /* 0x000fe200000010ff */
[----:B------:R-:W-:Y:S01]  /*22a0*/  @UP0 UMOV UR7, UR33 ;  /* 0x0000002100070c82 */ /* 0x000fe20008000000 */
[----:B------:R-:W-:-:S02]  /*22b0*/  F2FP.BF16.F32.PACK_AB R58, R61, R60 ;  /* 0x0000003c3d3a723e */ /* 0x000fc400000010ff */
[----:B------:R-:W-:Y:S02]  /*22c0*/  F2FP.BF16.F32.PACK_AB R59, R63, R62 ;  /* 0x0000003e3f3b723e */ /* 0x000fe400000010ff */
[----:B------:R-:W-:Y:S02]  /*22d0*/  F2FP.BF16.F32.PACK_AB R25, R27, R26 ;  /* 0x0000001a1b19723e */ /* 0x000fe400000010ff */
[----:B------:R-:W-:Y:S01]  /*22e0*/  F2FP.BF16.F32.PACK_AB R129, R131, R130 ;  /* 0x000000828381723e */ /* 0x000fe200000010ff */
[----:B------:R-:W1:Y:S01]  /*22f0*/  @!P2 SYNCS.CCTL.IV [UR20+0xa008] ;  /* 0x00a00800ff00a9b1 */ /* 0x000e620008000014 */
[----:B------:R-:W-:Y:S01]  /*2300*/  F2FP.BF16.F32.PACK_AB R96, R97, R96 ;  /* 0x000000606160723e */ /* 0x000fe200000010ff */
[----:B-1----:R-:W-:Y:S01]  /*2310*/  STSM.16.M88.4 [R2], R120 ;  /* 0x0000007802007844 */ /* 0x002fe20000000200 */
[----:B------:R-:W-:Y:S02]  /*2320*/  F2FP.BF16.F32.PACK_AB R26, R29, R28 ;  /* 0x0000001c1d1a723e */ /* 0x000fe400000010ff */
[----:B------:R-:W-:Y:S01]  /*2330*/  F2FP.BF16.F32.PACK_AB R27, R31, R30 ;  /* 0x0000001e1f1b723e */ /* 0x000fe200000010ff */
[----:B------:R-:W-:Y:S01]  /*2340*/  STSM.16.M88.4 [R2+0x2000], R88 ;  /* 0x0020005802007844 */ /* 0x000fe20000000200 */
[----:B------:R-:W-:-:S02]  /*2350*/  LOP3.LUT R4, R0, 0x40, RZ, 0x3c, !PT ;  /* 0x0000004000047812 */ /* 0x000fc400078e3cff */
[----:B------:R-:W-:Y:S01]  /*2360*/  F2FP.BF16.F32.PACK_AB R130, R133, R132 ;  /* 0x000000848582723e */ /* 0x000fe200000010ff */
[----:B------:R-:W-:Y:S01]  /*2370*/  STSM.16.M88.4 [R2+0x4000], R56 ;  /* 0x0040003802007844 */ /* 0x000fe20000000200 */
[----:B------:R-:W-:Y:S01]  /*2380*/  F2FP.BF16.F32.PACK_AB R131, R135, R134 ;  /* 0x000000868783723e */ /* 0x000fe200000010ff */
[----:B------:R-:W-:Y:S01]  /*2390*/  VIADD R4, R4, UR20 ;  /* 0x0000001404047c36 */ /* 0x000fe20008000000 */
[----:B------:R-:W-:Y:S01]  /*23a0*/  F2FP.BF16.F32.PACK_AB R97, R99, R98 ;  /* 0x000000626361723e */ /* 0x000fe200000010ff */
[----:B------:R-:W-:Y:S01]  /*23b0*/  STSM.16.M88.4 [R2+0x6000], R24 ;  /* 0x0060001802007844 */ /* 0x000fe20000000200 */
[----:B------:R-:W-:Y:S02]  /*23c0*/  F2FP.BF16.F32.PACK_AB R64, R65, R64 ;  /* 0x000000404140723e */ /* 0x000fe400000010ff */
[----:B------:R-:W-:Y:S01]  /*23d0*/  F2FP.BF16.F32.PACK_AB R98, R101, R100 ;  /* 0x000000646562723e */ /* 0x000fe200000010ff */
[----:B------:R-:W-:Y:S01]  /*23e0*/  STSM.16.M88.4 [R3], R128 ;  /* 0x0000008003007844 */ /* 0x000fe20000000200 */
[----:B------:R-:W-:-:S02]  /*23f0*/  F2FP.BF16.F32.PACK_AB R99, R103, R102 ;  /* 0x000000666763723e */ /* 0x000fc400000010ff */
[----:B------:R-:W-:Y:S02]  /*2400*/  F2FP.BF16.F32.PACK_AB R65, R67, R66 ;  /* 0x000000424341723e */ /* 0x000fe400000010ff */
[----:B------:R-:W-:Y:S01]  /*2410*/  F2FP.BF16.F32.PACK_AB R32, R33, R32 ;  /* 0x000000202120723e */ /* 0x000fe200000010ff */
[----:B------:R-:W-:Y:S01]  /*2420*/  STSM.16.M88.4 [R3+0x2000], R96 ;  /* 0x0020006003007844 */ /* 0x000fe20000000200 */
[----:B------:R-:W-:Y:S02]  /*2430*/  F2FP.BF16.F32.PACK_AB R136, R137, R136 ;  /* 0x000000888988723e */ /* 0x000fe400000010ff */
[----:B------:R-:W-:Y:S02]  /*2440*/  F2FP.BF16.F32.PACK_AB R66, R69, R68 ;  /* 0x000000444542723e */ /* 0x000fe400000010ff */
[----:B------:R-:W-:Y:S02]  /*2450*/  F2FP.BF16.F32.PACK_AB R67, R71, R70 ;  /* 0x000000464743723e */ /* 0x000fe400000010ff */
[----:B------:R-:W-:-:S02]  /*2460*/  F2FP.BF16.F32.PACK_AB R33, R35, R34 ;  /* 0x000000222321723e */ /* 0x000fc400000010ff */
[----:B------:R-:W-:Y:S01]  /*2470*/  F2FP.BF16.F32.PACK_AB R137, R139, R138 ;  /* 0x0000008a8b89723e */ /* 0x000fe200000010ff */
[----:B------:R-:W-:Y:S01]  /*2480*/  STSM.16.M88.4 [R3+0x4000], R64 ;  /* 0x0040004003007844 */ /* 0x000fe20000000200 */
[----:B------:R-:W-:Y:S02]  /*2490*/  F2FP.BF16.F32.PACK_AB R104, R105, R104 ;  /* 0x000000686968723e */ /* 0x000fe400000010ff */
[----:B------:R-:W-:Y:S02]  /*24a0*/  F2FP.BF16.F32.PACK_AB R34, R37, R36 ;  /* 0x000000242522723e */ /* 0x000fe400000010ff */
[----:B------:R-:W-:Y:S02]  /*24b0*/  F2FP.BF16.F32.PACK_AB R35, R39, R38 ;  /* 0x000000262723723e */ /* 0x000fe400000010ff */
[----:B------:R-:W-:Y:S02]  /*24c0*/  LOP3.LUT R0, R0, 0x60, RZ, 0x3c, !PT ;  /* 0x0000006000007812 */ /* 0x000fe400078e3cff */
[----:B------:R-:W-:Y:S01]  /*24d0*/  F2FP.BF16.F32.PACK_AB R138, R141, R140 ;  /* 0x0000008c8d8a723e */ /* 0x000fe200000010ff */
[----:B------:R-:W-:Y:S01]  /*24e0*/  STSM.16.M88.4 [R3+0x6000], R32 ;  /* 0x0060002003007844 */ /* 0x000fe20000000200 */
[----:B------:R-:W-:Y:S01]  /*24f0*/  F2FP.BF16.F32.PACK_AB R139, R143, R142 ;  /* 0x0000008e8f8b723e */ /* 0x000fe200000010ff */
[----:B------:R-:W-:Y:S01]  /*2500*/  VIADD R0, R0, UR20 ;  /* 0x0000001400007c36 */ /* 0x000fe20008000000 */
[----:B------:R-:W-:-:S02]  /*2510*/  F2FP.BF16.F32.PACK_AB R105, R107, R106 ;  /* 0x0000006a6b69723e */ /* 0x000fc400000010ff */
[----:B------:R-:W-:Y:S01]  /*2520*/  F2FP.BF16.F32.PACK_AB R72, R73, R72 ;  /* 0x000000484948723e */ /* 0x000fe200000010ff */
[----:B------:R-:W-:Y:S01]  /*2530*/  STSM.16.M88.4 [R4], R136 ;  /* 0x0000008804007844 */ /* 0x000fe20000000200 */
[----:B------:R-:W-:Y:S02]  /*2540*/  F2FP.BF16.F32.PACK_AB R106, R109, R108 ;  /* 0x0000006c6d6a723e */ /* 0x000fe400000010ff */
[----:B------:R-:W-:Y:S02]  /*2550*/  F2FP.BF16.F32.PACK_AB R107, R111, R110 ;  /* 0x0000006e6f6b723e */ /* 0x000fe400000010ff */
[----:B------:R-:W-:Y:S02]  /*2560*/  F2FP.BF16.F32.PACK_AB R73, R75, R74 ;  /* 0x0000004a4b49723e */ /* 0x000fe400000010ff */
[----:B------:R-:W-:Y:S01]  /*2570*/  F2FP.BF16.F32.PACK_AB R40, R41, R40 ;  /* 0x000000282928723e */ /* 0x000fe200000010ff */
[----:B------:R-:W-:Y:S01]  /*2580*/  STSM.16.M88.4 [R4+0x2000], R104 ;  /* 0x0020006804007844 */ /* 0x000fe20000000200 */
[----:B------:R-:W-:-:S02]  /*2590*/  F2FP.BF16.F32.PACK_AB R144, R145, R144 ;  /* 0x000000909190723e */ /* 0x000fc400000010ff */
[----:B------:R-:W-:Y:S02]  /*25a0*/  F2FP.BF16.F32.PACK_AB R74, R77, R76 ;  /* 0x0000004c4d4a723e */ /* 0x000fe400000010ff */
[----:B------:R-:W-:Y:S02]  /*25b0*/  F2FP.BF16.F32.PACK_AB R75, R79, R78 ;  /* 0x0000004e4f4b723e */ /* 0x000fe400000010ff */
[----:B------:R-:W-:Y:S02]  /*25c0*/  F2FP.BF16.F32.PACK_AB R41, R43, R42 ;  /* 0x0000002a2b29723e */ /* 0x000fe400000010ff */
[----:B------:R-:W-:Y:S01]  /*25d0*/  F2FP.BF16.F32.PACK_AB R145, R147, R146 ;  /* 0x000000929391723e */ /* 0x000fe200000010ff */
[----:B------:R-:W-:Y:S01]  /*25e0*/  STSM.16.M88.4 [R4+0x4000], R72 ;  /* 0x0040004804007844 */ /* 0x000fe20000000200 */
[----:B------:R-:W-:Y:S02]  /*25f0*/  F2FP.BF16.F32.PACK_AB R112, R113, R112 ;  /* 0x000000707170723e */ /* 0x000fe400000010ff */
[----:B------:R-:W-:-:S02]  /*2600*/  F2FP.BF16.F32.PACK_AB R42, R45, R44 ;  /* 0x0000002c2d2a723e */ /* 0x000fc400000010ff */
[----:B------:R-:W-:Y:S02]  /*2610*/  F2FP.BF16.F32.PACK_AB R43, R47, R46 ;  /* 0x0000002e2f2b723e */ /* 0x000fe400000010ff */
[----:B------:R-:W-:Y:S02]  /*2620*/  F2FP.BF16.F32.PACK_AB R146, R149, R148 ;  /* 0x000000949592723e */ /* 0x000fe400000010ff */
[----:B------:R-:W-:Y:S01]  /*2630*/  F2FP.BF16.F32.PACK_AB R147, R151, R150 ;  /* 0x000000969793723e */ /* 0x000fe200000010ff */
[----:B------:R-:W-:Y:S01]  /*2640*/  STSM.16.M88.4 [R4+0x6000], R40 ;  /* 0x0060002804007844 */ /* 0x000fe20000000200 */
[----:B------:R-:W-:Y:S02]  /*2650*/  F2FP.BF16.F32.PACK_AB R113, R115, R114 ;  /* 0x000000727371723e */ /* 0x000fe400000010ff */
[----:B------:R-:W-:Y:S01]  /*2660*/  F2FP.BF16.F32.PACK_AB R80, R81, R80 ;  /* 0x000000505150723e */ /* 0x000fe200000010ff */
[----:B------:R-:W-:Y:S01]  /*2670*/  STSM.16.M88.4 [R0], R144 ;  /* 0x0000009000007844 */ /* 0x000fe20000000200 */
[----:B------:R-:W-:-:S02]  /*2680*/  F2FP.BF16.F32.PACK_AB R114, R117, R116 ;  /* 0x000000747572723e */ /* 0x000fc400000010ff */
[----:B------:R-:W-:Y:S02]  /*2690*/  F2FP.BF16.F32.PACK_AB R115, R119, R118 ;  /* 0x000000767773723e */ /* 0x000fe400000010ff */
[----:B------:R-:W-:Y:S02]  /*26a0*/  F2FP.BF16.F32.PACK_AB R81, R83, R82 ;  /* 0x000000525351723e */ /* 0x000fe400000010ff */
[----:B------:R-:W-:Y:S01]  /*26b0*/  F2FP.BF16.F32.PACK_AB R48, R49, R48 ;  /* 0x000000303130723e */ /* 0x000fe200000010ff */
[----:B------:R-:W-:Y:S01]  /*26c0*/  STSM.16.M88.4 [R0+0x2000], R112 ;  /* 0x0020007000007844 */ /* 0x000fe20000000200 */
[----:B------:R-:W-:Y:S02]  /*26d0*/  F2FP.BF16.F32.PACK_AB R82, R85, R84 ;  /* 0x000000545552723e */ /* 0x000fe400000010ff */
[----:B------:R-:W-:Y:S02]  /*26e0*/  F2FP.BF16.F32.PACK_AB R83, R87, R86 ;  /* 0x000000565753723e */ /* 0x000fe400000010ff */
[----:B------:R-:W-:-:S02]  /*26f0*/  F2FP.BF16.F32.PACK_AB R49, R51, R50 ;  /* 0x000000323331723e */ /* 0x000fc400000010ff */
[----:B------:R-:W-:Y:S01]  /*2700*/  F2FP.BF16.F32.PACK_AB R50, R53, R52 ;  /* 0x000000343532723e */ /* 0x000fe200000010ff */
[----:B------:R-:W-:Y:S01]  /*2710*/  STSM.16.M88.4 [R0+0x4000], R80 ;  /* 0x0040005000007844 */ /* 0x000fe20000000200 */
[----:B------:R-:W-:-:S05]  /*2720*/  F2FP.BF16.F32.PACK_AB R51, R55, R54 ;  /* 0x000000363733723e */ /* 0x000fca00000010ff */
[----:B------:R-:W-:Y:S01]  /*2730*/  STSM.16.M88.4 [R0+0x6000], R48 ;  /* 0x0060003000007844 */ /* 0x000fe20000000200 */
[----:B------:R1:W-:Y:S06]  /*2740*/  MEMBAR.ALL.CTA ;  /* 0x0000000000007992 */ /* 0x0003ec0000008000 */
[----:B-1----:R-:W1:Y:S02]  /*2750*/  FENCE.VIEW.ASYNC.S ;  /* 0x00000000000073c6 */ /* 0x002e640000000000 */
[----:B-1----:R-:W-:Y:S06]  /*2760*/  BAR.SYNC.DEFER_BLOCKING 0x0 ;  /* 0x0000000000007b1d */ /* 0x002fec0000010000 */
[----:B------:R1:W-:Y:S01]  /*2770*/  @UP1 UTMASTG.2D [UR20], [UR6] ;  /* 0x00000014060013b5 */ /* 0x0003e20008008000 */
[----:B------:R0:W-:Y:S01]  /*2780*/  UTMACMDFLUSH ;  /* 0x00000000000079b7 */ /* 0x0001e20000000000 */
[----:B------:R-:W-:-:S04]  /*2790*/  DEPBAR.LE SB0, 0x0 ;  /* 0x000080000000791a */ /* 0x000fc80000000000 */
[----:B------:R-:W-:Y:S06]  /*27a0*/  BAR.SYNC.DEFER_BLOCKING 0x0 ;  /* 0x0000000000007b1d */ /* 0x000fec0000010000 */
[----:B-1----:R-:W-:Y:S05]  /*27b0*/  EXIT ;  /* 0x000000000000794d */ /* 0x002fea0003800000 */
.L_x_48:
[----:B------:R-:W1:Y:S02]  /*27c0*/  SYNCS.PHASECHK.TRANS64.TRYWAIT P0, [UR21+0xa000], R3 ;  /* 0x00a00003ff0075a7 */ /* 0x000e640008000155 */
[----:B-1----:R-:W-:Y:S05]  /*27d0*/  @!P0 BRA `(.L_x_48) ;  /* 0xfffffffc00f88947 */ /* 0x002fea000383ffff */
[----:B------:R-:W-:Y:S05]  /*27e0*/  BRA `(.L_x_50) ;  /* 0xfffffff400947947 */ /* 0x000fea000383ffff */
.L_x_51:
[----:B------:R-:W-:-:S00]  /*27f0*/  BRA `(.L_x_51) ;  /* 0xfffffffc00fc7947 */ /* 0x000fc0000383ffff */
[----:B------:R-:W-:-:S00]  /*2800*/  NOP ;  /* 0x0000000000007918 */ /* 0x000fc00000000000 */
[----:B------:R-:W-:-:S00]  /*2810*/  NOP ;  /* 0x0000000000007918 */ /* 0x000fc00000000000 */
[----:B------:R-:W-:-:S00]  /*2820*/  NOP ;  /* 0x0000000000007918 */ /* 0x000fc00000000000 */
[----:B------:R-:W-:-:S00]  /*2830*/  NOP ;  /* 0x0000000000007918 */ /* 0x000fc00000000000 */
[----:B------:R-:W-:-:S00]  /*2840*/  NOP ;  /* 0x0000000000007918 */ /* 0x000fc00000000000 */
[----:B------:R-:W-:-:S00]  /*2850*/  NOP ;  /* 0x0000000000007918 */ /* 0x000fc00000000000 */
[----:B------:R-:W-:-:S00]  /*2860*/  NOP ;  /* 0x0000000000007918 */ /* 0x000fc00000000000 */
[----:B------:R-:W-:-:S00]  /*2870*/  NOP ;  /* 0x0000000000007918 */ /* 0x000fc00000000000 */
.L_x_52:


//--------------------- .nv.shared.gluon_wgmma    --------------------------
	.section	.nv.shared.gluon_wgmma,"aw",@nobits
	.sectionflags	@""
	.align	16
	.zero		1024


//--------------------- .nv.shared.reserved.0     --------------------------
	.section	.nv.shared.reserved.0,"aw",@nobits
	.weak		__nv_reservedSMEM_offset_0_alias
	.size		__nv_reservedSMEM_offset_0_alias, 0, 0
	.other		__nv_reservedSMEM_offset_0_alias,@"STO_CUDA_RESERVED_SHARED STV_DEFAULT"
__nv_reservedSMEM_offset_0_alias:
	.zero		0


//--------------------- .nv.constant0.gluon_wgmma --------------------------
	.section	.nv.constant0.gluon_wgmma,"a",@progbits
	.sectionflags	@""
	.align	4
.nv.constant0.gluon_wgmma:
	.zero		608


//--------------------- SYMBOLS --------------------------

	.type		.nv.reservedSmem.offset0,@object
	.size		.nv.reservedSmem.offset0,0x4
